	.target	sm_90a

	.elftype	@"ET_EXEC"


//--------------------- .note.nv.tkinfo           --------------------------
	.section	.note.nv.tkinfo,"",@"SHT_NOTE"
	.sectionflags	@"SHF_NOTE_NV_TKINFO"
	.tkinfo
        /*0018*/ 	.word	0x00000002
        /*0030*/ 	.string	""
        /*0030*/ 	.string	"ptxas"
        /*0030*/ 	.string	"Cuda compilation tools, release 13.0, V13.0.88"
        /*0030*/ 	.string	"Build cuda_13.0.r13.0/compiler.36424714_0"
        /*0030*/ 	.string	"-arch sm_90a -m 64 "



//--------------------- .note.nv.cuinfo           --------------------------
	.section	.note.nv.cuinfo,"",@"SHT_NOTE"
	.sectionflags	@"SHF_NOTE_NV_CUINFO"
        /*0018*/ 	.short	0x0002
        /*001a*/ 	.short	0x005a
        /*001c*/ 	.short	0x0082
	.zero		2


//--------------------- .nv.info                  --------------------------
	.section	.nv.info,"",@"SHT_CUDA_INFO"
	.align	4


	//----- nvinfo : EIATTR_REGCOUNT
	.align		4
        /*0000*/ 	.byte	0x04, 0x2f
        /*0002*/ 	.short	(.L_12 - .L_11)
	.align		4
.L_11:
        /*0004*/ 	.word	index@(_ZN7cutlass13device_kernelIN5flash19enable_sm80_to_sm89INS1_16FlashAttnFwdSm80INS1_25CollectiveMainloopFwdSm80ILi8ELi2ELb0EN4cute5tupleIJNS5_1CILi128EEENS7_ILi64EEENS7_ILi192EEEEEELi192ENS_10bfloat16_tEfNS_4arch4Sm80ELb1ELb0ELb0ELb1ELb0ELb1ELb1ELb1EEENS1_21CollectiveEpilogueFwdINS6_IJS8_SA_S9_EEENS6_IJNS7_ILi1EEESI_SI_EEESC_SE_Li256ELb1ELb1ELb1ELb0EEENS1_36VarlenDynamicPersistentTileSchedulerILi128ELi64ELi256ELi256ELb1ELb1ELb0ELb1ELb1ELb1EEEEEEEEEvNT_6ParamsE)
        /*0008*/ 	.word	0x00000004


	//----- nvinfo : EIATTR_FRAME_SIZE
	.align		4
.L_12:
        /*000c*/ 	.byte	0x04, 0x11
        /*000e*/ 	.short	(.L_14 - .L_13)
	.align		4
.L_13:
        /*0010*/ 	.word	index@(_ZN7cutlass13device_kernelIN5flash19enable_sm80_to_sm89INS1_16FlashAttnFwdSm80INS1_25CollectiveMainloopFwdSm80ILi8ELi2ELb0EN4cute5tupleIJNS5_1CILi128EEENS7_ILi64EEENS7_ILi192EEEEEELi192ENS_10bfloat16_tEfNS_4arch4Sm80ELb1ELb0ELb0ELb1ELb0ELb1ELb1ELb1EEENS1_21CollectiveEpilogueFwdINS6_IJS8_SA_S9_EEENS6_IJNS7_ILi1EEESI_SI_EEESC_SE_Li256ELb1ELb1ELb1ELb0EEENS1_36VarlenDynamicPersistentTileSchedulerILi128ELi64ELi256ELi256ELb1ELb1ELb0ELb1ELb1ELb1EEEEEEEEEvNT_6ParamsE)
        /*0014*/ 	.word	0x00000000


	//----- nvinfo : EIATTR_REGCOUNT
	.align		4
.L_14:
        /*0018*/ 	.byte	0x04, 0x2f
        /*001a*/ 	.short	(.L_16 - .L_15)
	.align		4
.L_15:
        /*001c*/ 	.word	index@(_ZN7cutlass13device_kernelIN5flash19enable_sm80_to_sm89INS1_16FlashAttnFwdSm80INS1_25CollectiveMainloopFwdSm80ILi8ELi2ELb0EN4cute5tupleIJNS5_1CILi128EEENS7_ILi64EEENS7_ILi192EEEEEELi192ENS_10bfloat16_tEfNS_4arch4Sm80ELb1ELb0ELb0ELb1ELb0ELb0ELb1ELb1EEENS1_21CollectiveEpilogueFwdINS6_IJS8_SA_S9_EEENS6_IJNS7_ILi1EEESI_SI_EEESC_SE_Li256ELb1ELb1ELb1ELb0EEENS1_36VarlenDynamicPersistentTileSchedulerILi128ELi64ELi256ELi256ELb1ELb1ELb0ELb1ELb1ELb1EEEEEEEEEvNT_6ParamsE)
        /*0020*/ 	.word	0x00000004


	//----- nvinfo : EIATTR_FRAME_SIZE
	.align		4
.L_16:
        /*0024*/ 	.byte	0x04, 0x11
        /*0026*/ 	.short	(.L_18 - .L_17)
	.align		4
.L_17:
        /*0028*/ 	.word	index@(_ZN7cutlass13device_kernelIN5flash19enable_sm80_to_sm89INS1_16FlashAttnFwdSm80INS1_25CollectiveMainloopFwdSm80ILi8ELi2ELb0EN4cute5tupleIJNS5_1CILi128EEENS7_ILi64EEENS7_ILi192EEEEEELi192ENS_10bfloat16_tEfNS_4arch4Sm80ELb1ELb0ELb0ELb1ELb0ELb0ELb1ELb1EEENS1_21CollectiveEpilogueFwdINS6_IJS8_SA_S9_EEENS6_IJNS7_ILi1EEESI_SI_EEESC_SE_Li256ELb1ELb1ELb1ELb0EEENS1_36VarlenDynamicPersistentTileSchedulerILi128ELi64ELi256ELi256ELb1ELb1ELb0ELb1ELb1ELb1EEEEEEEEEvNT_6ParamsE)
        /*002c*/ 	.word	0x00000000


	//----- nvinfo : EIATTR_REGCOUNT
	.align		4
.L_18:
        /*0030*/ 	.byte	0x04, 0x2f
        /*0032*/ 	.short	(.L_20 - .L_19)
	.align		4
.L_19:
        /*0034*/ 	.word	index@(_ZN7cutlass13device_kernelIN5flash19enable_sm80_to_sm89INS1_16FlashAttnFwdSm80INS1_25CollectiveMainloopFwdSm80ILi8ELi2ELb1EN4cute5tupleIJNS5_1CILi128EEENS7_ILi96EEENS7_ILi192EEEEEELi192ENS_10bfloat16_tEfNS_4arch4Sm80ELb1ELb0ELb0ELb0ELb0ELb0ELb1ELb1EEENS1_21CollectiveEpilogueFwdINS6_IJS8_SA_S9_EEENS6_IJNS7_ILi1EEESI_SI_EEESC_SE_Li256ELb0ELb1ELb1ELb0EEENS1_30DynamicPersistentTileSchedulerILi256ELi256ELb1ELb1ELb0EEEEEEEEEvNT_6ParamsE)
        /*0038*/ 	.word	0x00000004


	//----- nvinfo : EIATTR_FRAME_SIZE
	.align		4
.L_20:
        /*003c*/ 	.byte	0x04, 0x11
        /*003e*/ 	.short	(.L_22 - .L_21)
	.align		4
.L_21:
        /*0040*/ 	.word	index@(_ZN7cutlass13device_kernelIN5flash19enable_sm80_to_sm89INS1_16FlashAttnFwdSm80INS1_25CollectiveMainloopFwdSm80ILi8ELi2ELb1EN4cute5tupleIJNS5_1CILi128EEENS7_ILi96EEENS7_ILi192EEEEEELi192ENS_10bfloat16_tEfNS_4arch4Sm80ELb1ELb0ELb0ELb0ELb0ELb0ELb1ELb1EEENS1_21CollectiveEpilogueFwdINS6_IJS8_SA_S9_EEENS6_IJNS7_ILi1EEESI_SI_EEESC_SE_Li256ELb0ELb1ELb1ELb0EEENS1_30DynamicPersistentTileSchedulerILi256ELi256ELb1ELb1ELb0EEEEEEEEEvNT_6ParamsE)
        /*0044*/ 	.word	0x00000000


	//----- nvinfo : EIATTR_REGCOUNT
	.align		4
.L_22:
        /*0048*/ 	.byte	0x04, 0x2f
        /*004a*/ 	.short	(.L_24 - .L_23)
	.align		4
.L_23:
        /*004c*/ 	.word	index@(_ZN7cutlass13device_kernelIN5flash19enable_sm80_to_sm89INS1_16FlashAttnFwdSm80INS1_25CollectiveMainloopFwdSm80ILi8ELi2ELb0EN4cute5tupleIJNS5_1CILi128EEENS7_ILi64EEENS7_ILi192EEEEEELi192ENS_10bfloat16_tEfNS_4arch4Sm80ELb0ELb1ELb0ELb1ELb0ELb1ELb1ELb1EEENS1_21CollectiveEpilogueFwdINS6_IJS8_SA_S9_EEENS6_IJNS7_ILi1EEESI_SI_EEESC_SE_Li256ELb1ELb1ELb1ELb0EEENS1_36VarlenDynamicPersistentTileSchedulerILi128ELi64ELi256ELi256ELb1ELb1ELb0ELb1ELb0ELb1EEEEEEEEEvNT_6ParamsE)
        /*0050*/ 	.word	0x00000004


	//----- nvinfo : EIATTR_FRAME_SIZE
	.align		4
.L_24:
        /*0054*/ 	.byte	0x04, 0x11
        /*0056*/ 	.short	(.L_26 - .L_25)
	.align		4
.L_25:
        /*0058*/ 	.word	index@(_ZN7cutlass13device_kernelIN5flash19enable_sm80_to_sm89INS1_16FlashAttnFwdSm80INS1_25CollectiveMainloopFwdSm80ILi8ELi2ELb0EN4cute5tupleIJNS5_1CILi128EEENS7_ILi64EEENS7_ILi192EEEEEELi192ENS_10bfloat16_tEfNS_4arch4Sm80ELb0ELb1ELb0ELb1ELb0ELb1ELb1ELb1EEENS1_21CollectiveEpilogueFwdINS6_IJS8_SA_S9_EEENS6_IJNS7_ILi1EEESI_SI_EEESC_SE_Li256ELb1ELb1ELb1ELb0EEENS1_36VarlenDynamicPersistentTileSchedulerILi128ELi64ELi256ELi256ELb1ELb1ELb0ELb1ELb0ELb1EEEEEEEEEvNT_6ParamsE)
        /*005c*/ 	.word	0x00000000


	//----- nvinfo : EIATTR_REGCOUNT
	.align		4
.L_26:
        /*0060*/ 	.byte	0x04, 0x2f
        /*0062*/ 	.short	(.L_28 - .L_27)
	.align		4
.L_27:
        /*0064*/ 	.word	index@(_ZN7cutlass13device_kernelIN5flash19enable_sm80_to_sm89INS1_16FlashAttnFwdSm80INS1_25CollectiveMainloopFwdSm80ILi8ELi2ELb0EN4cute5tupleIJNS5_1CILi128EEENS7_ILi64EEENS7_ILi192EEEEEELi192ENS_10bfloat16_tEfNS_4arch4Sm80ELb0ELb1ELb0ELb1ELb0ELb0ELb1ELb1EEENS1_21CollectiveEpilogueFwdINS6_IJS8_SA_S9_EEENS6_IJNS7_ILi1EEESI_SI_EEESC_SE_Li256ELb1ELb1ELb1ELb0EEENS1_36VarlenDynamicPersistentTileSchedulerILi128ELi64ELi256ELi256ELb1ELb1ELb0ELb1ELb0ELb1EEEEEEEEEvNT_6ParamsE)
        /*0068*/ 	.word	0x00000004


	//----- nvinfo : EIATTR_FRAME_SIZE
	.align		4
.L_28:
        /*006c*/ 	.byte	0x04, 0x11
        /*006e*/ 	.short	(.L_30 - .L_29)
	.align		4
.L_29:
        /*0070*/ 	.word	index@(_ZN7cutlass13device_kernelIN5flash19enable_sm80_to_sm89INS1_16FlashAttnFwdSm80INS1_25CollectiveMainloopFwdSm80ILi8ELi2ELb0EN4cute5tupleIJNS5_1CILi128EEENS7_ILi64EEENS7_ILi192EEEEEELi192ENS_10bfloat16_tEfNS_4arch4Sm80ELb0ELb1ELb0ELb1ELb0ELb0ELb1ELb1EEENS1_21CollectiveEpilogueFwdINS6_IJS8_SA_S9_EEENS6_IJNS7_ILi1EEESI_SI_EEESC_SE_Li256ELb1ELb1ELb1ELb0EEENS1_36VarlenDynamicPersistentTileSchedulerILi128ELi64ELi256ELi256ELb1ELb1ELb0ELb1ELb0ELb1EEEEEEEEEvNT_6ParamsE)
        /*0074*/ 	.word	0x00000000


	//----- nvinfo : EIATTR_REGCOUNT
	.align		4
.L_30:
        /*0078*/ 	.byte	0x04, 0x2f
        /*007a*/ 	.short	(.L_32 - .L_31)
	.align		4
.L_31:
        /*007c*/ 	.word	index@(_ZN7cutlass13device_kernelIN5flash19enable_sm80_to_sm89INS1_16FlashAttnFwdSm80INS1_25CollectiveMainloopFwdSm80ILi8ELi2ELb0EN4cute5tupleIJNS5_1CILi128EEENS7_ILi64EEENS7_ILi192EEEEEELi192ENS_10bfloat16_tEfNS_4arch4Sm80ELb0ELb1ELb0ELb0ELb0ELb0ELb1ELb1EEENS1_21CollectiveEpilogueFwdINS6_IJS8_SA_S9_EEENS6_IJNS7_ILi1EEESI_SI_EEESC_SE_Li256ELb0ELb1ELb1ELb0EEENS1_19SingleTileSchedulerILb0ELb1ELb1ELi128EEEEEEEEEvNT_6ParamsE)
        /*0080*/ 	.word	0x00000004


	//----- nvinfo : EIATTR_FRAME_SIZE
	.align		4
.L_32:
        /*0084*/ 	.byte	0x04, 0x11
        /*0086*/ 	.short	(.L_34 - .L_33)
	.align		4
.L_33:
        /*0088*/ 	.word	index@(_ZN7cutlass13device_kernelIN5flash19enable_sm80_to_sm89INS1_16FlashAttnFwdSm80INS1_25CollectiveMainloopFwdSm80ILi8ELi2ELb0EN4cute5tupleIJNS5_1CILi128EEENS7_ILi64EEENS7_ILi192EEEEEELi192ENS_10bfloat16_tEfNS_4arch4Sm80ELb0ELb1ELb0ELb0ELb0ELb0ELb1ELb1EEENS1_21CollectiveEpilogueFwdINS6_IJS8_SA_S9_EEENS6_IJNS7_ILi1EEESI_SI_EEESC_SE_Li256ELb0ELb1ELb1ELb0EEENS1_19SingleTileSchedulerILb0ELb1ELb1ELi128EEEEEEEEEvNT_6ParamsE)
        /*008c*/ 	.word	0x00000000


	//----- nvinfo : EIATTR_REGCOUNT
	.align		4
.L_34:
        /*0090*/ 	.byte	0x04, 0x2f
        /*0092*/ 	.short	(.L_36 - .L_35)
	.align		4
.L_35:
        /*0094*/ 	.word	index@(_ZN7cutlass13device_kernelIN5flash19enable_sm80_to_sm89INS1_16FlashAttnFwdSm80INS1_25CollectiveMainloopFwdSm80ILi8ELi2ELb0EN4cute5tupleIJNS5_1CILi128EEENS7_ILi64EEENS7_ILi192EEEEEELi192ENS_10bfloat16_tEfNS_4arch4Sm80ELb0ELb0ELb0ELb1ELb0ELb1ELb1ELb1EEENS1_21CollectiveEpilogueFwdINS6_IJS8_SA_S9_EEENS6_IJNS7_ILi1EEESI_SI_EEESC_SE_Li256ELb1ELb1ELb1ELb0EEENS1_36VarlenDynamicPersistentTileSchedulerILi128ELi64ELi256ELi256ELb1ELb1ELb0ELb0ELb1ELb1EEEEEEEEEvNT_6ParamsE)
        /*0098*/ 	.word	0x00000004


	//----- nvinfo : EIATTR_FRAME_SIZE
	.align		4
.L_36:
        /*009c*/ 	.byte	0x04, 0x11
        /*009e*/ 	.short	(.L_38 - .L_37)
	.align		4
.L_37:
        /*00a0*/ 	.word	index@(_ZN7cutlass13device_kernelIN5flash19enable_sm80_to_sm89INS1_16FlashAttnFwdSm80INS1_25CollectiveMainloopFwdSm80ILi8ELi2ELb0EN4cute5tupleIJNS5_1CILi128EEENS7_ILi64EEENS7_ILi192EEEEEELi192ENS_10bfloat16_tEfNS_4arch4Sm80ELb0ELb0ELb0ELb1ELb0ELb1ELb1ELb1EEENS1_21CollectiveEpilogueFwdINS6_IJS8_SA_S9_EEENS6_IJNS7_ILi1EEESI_SI_EEESC_SE_Li256ELb1ELb1ELb1ELb0EEENS1_36VarlenDynamicPersistentTileSchedulerILi128ELi64ELi256ELi256ELb1ELb1ELb0ELb0ELb1ELb1EEEEEEEEEvNT_6ParamsE)
        /*00a4*/ 	.word	0x00000000


	//----- nvinfo : EIATTR_REGCOUNT
	.align		4
.L_38:
        /*00a8*/ 	.byte	0x04, 0x2f
        /*00aa*/ 	.short	(.L_40 - .L_39)
	.align		4
.L_39:
        /*00ac*/ 	.word	index@(_ZN7cutlass13device_kernelIN5flash19enable_sm80_to_sm89INS1_16FlashAttnFwdSm80INS1_25CollectiveMainloopFwdSm80ILi8ELi2ELb0EN4cute5tupleIJNS5_1CILi128EEENS7_ILi64EEENS7_ILi192EEEEEELi192ENS_10bfloat16_tEfNS_4arch4Sm80ELb0ELb0ELb0ELb1ELb0ELb0ELb1ELb1EEENS1_21CollectiveEpilogueFwdINS6_IJS8_SA_S9_EEENS6_IJNS7_ILi1EEESI_SI_EEESC_SE_Li256ELb1ELb1ELb1ELb0EEENS1_36VarlenDynamicPersistentTileSchedulerILi128ELi64ELi256ELi256ELb1ELb1ELb0ELb0ELb1ELb1EEEEEEEEEvNT_6ParamsE)
        /*00b0*/ 	.word	0x00000004


	//----- nvinfo : EIATTR_FRAME_SIZE
	.align		4
.L_40:
        /*00b4*/ 	.byte	0x04, 0x11
        /*00b6*/ 	.short	(.L_42 - .L_41)
	.align		4
.L_41:
        /*00b8*/ 	.word	index@(_ZN7cutlass13device_kernelIN5flash19enable_sm80_to_sm89INS1_16FlashAttnFwdSm80INS1_25CollectiveMainloopFwdSm80ILi8ELi2ELb0EN4cute5tupleIJNS5_1CILi128EEENS7_ILi64EEENS7_ILi192EEEEEELi192ENS_10bfloat16_tEfNS_4arch4Sm80ELb0ELb0ELb0ELb1ELb0ELb0ELb1ELb1EEENS1_21CollectiveEpilogueFwdINS6_IJS8_SA_S9_EEENS6_IJNS7_ILi1EEESI_SI_EEESC_SE_Li256ELb1ELb1ELb1ELb0EEENS1_36VarlenDynamicPersistentTileSchedulerILi128ELi64ELi256ELi256ELb1ELb1ELb0ELb0ELb1ELb1EEEEEEEEEvNT_6ParamsE)
        /*00bc*/ 	.word	0x00000000


	//----- nvinfo : EIATTR_REGCOUNT
	.align		4
.L_42:
        /*00c0*/ 	.byte	0x04, 0x2f
        /*00c2*/ 	.short	(.L_44 - .L_43)
	.align		4
.L_43:
        /*00c4*/ 	.word	index@(_ZN7cutlass13device_kernelIN5flash19enable_sm80_to_sm89INS1_16FlashAttnFwdSm80INS1_25CollectiveMainloopFwdSm80ILi8ELi2ELb1EN4cute5tupleIJNS5_1CILi128EEENS7_ILi96EEENS7_ILi192EEEEEELi192ENS_10bfloat16_tEfNS_4arch4Sm80ELb0ELb0ELb0ELb0ELb0ELb0ELb1ELb1EEENS1_21CollectiveEpilogueFwdINS6_IJS8_SA_S9_EEENS6_IJNS7_ILi1EEESI_SI_EEESC_SE_Li256ELb0ELb1ELb1ELb0EEENS1_19SingleTileSchedulerILb0ELb1ELb1ELi128EEEEEEEEEvNT_6ParamsE)
        /*00c8*/ 	.word	0x00000004


	//----- nvinfo : EIATTR_FRAME_SIZE
	.align		4
.L_44:
        /*00cc*/ 	.byte	0x04, 0x11
        /*00ce*/ 	.short	(.L_46 - .L_45)
	.align		4
.L_45:
        /*00d0*/ 	.word	index@(_ZN7cutlass13device_kernelIN5flash19enable_sm80_to_sm89INS1_16FlashAttnFwdSm80INS1_25CollectiveMainloopFwdSm80ILi8ELi2ELb1EN4cute5tupleIJNS5_1CILi128EEENS7_ILi96EEENS7_ILi192EEEEEELi192ENS_10bfloat16_tEfNS_4arch4Sm80ELb0ELb0ELb0ELb0ELb0ELb0ELb1ELb1EEENS1_21CollectiveEpilogueFwdINS6_IJS8_SA_S9_EEENS6_IJNS7_ILi1EEESI_SI_EEESC_SE_Li256ELb0ELb1ELb1ELb0EEENS1_19SingleTileSchedulerILb0ELb1ELb1ELi128EEEEEEEEEvNT_6ParamsE)
        /*00d4*/ 	.word	0x00000000


	//----- nvinfo : EIATTR_REGCOUNT
	.align		4
.L_46:
        /*00d8*/ 	.byte	0x04, 0x2f
        /*00da*/ 	.short	(.L_48 - .L_47)
	.align		4
.L_47:
        /*00dc*/ 	.word	index@(_ZN7cutlass13device_kernelIN5flash19enable_sm80_to_sm89INS1_16FlashAttnFwdSm80INS1_25CollectiveMainloopFwdSm80ILi8ELi1ELb0EN4cute5tupleIJNS5_1CILi128EEENS7_ILi64EEENS7_ILi192EEEEEELi192ENS_10bfloat16_tEfNS_4arch4Sm80ELb1ELb0ELb0ELb1ELb0ELb1ELb1ELb1EEENS1_21CollectiveEpilogueFwdINS6_IJS8_SA_S9_EEENS6_IJNS7_ILi1EEESI_SI_EEESC_SE_Li256ELb1ELb1ELb1ELb0EEENS1_36VarlenDynamicPersistentTileSchedulerILi128ELi64ELi256ELi256ELb1ELb1ELb0ELb1ELb1ELb1EEEEEEEEEvNT_6ParamsE)
        /*00e0*/ 	.word	0x00000004


	//----- nvinfo : EIATTR_FRAME_SIZE
	.align		4
.L_48:
        /*00e4*/ 	.byte	0x04, 0x11
        /*00e6*/ 	.short	(.L_50 - .L_49)
	.align		4
.L_49:
        /*00e8*/ 	.word	index@(_ZN7cutlass13device_kernelIN5flash19enable_sm80_to_sm89INS1_16FlashAttnFwdSm80INS1_25CollectiveMainloopFwdSm80ILi8ELi1ELb0EN4cute5tupleIJNS5_1CILi128EEENS7_ILi64EEENS7_ILi192EEEEEELi192ENS_10bfloat16_tEfNS_4arch4Sm80ELb1ELb0ELb0ELb1ELb0ELb1ELb1ELb1EEENS1_21CollectiveEpilogueFwdINS6_IJS8_SA_S9_EEENS6_IJNS7_ILi1EEESI_SI_EEESC_SE_Li256ELb1ELb1ELb1ELb0EEENS1_36VarlenDynamicPersistentTileSchedulerILi128ELi64ELi256ELi256ELb1ELb1ELb0ELb1ELb1ELb1EEEEEEEEEvNT_6ParamsE)
        /*00ec*/ 	.word	0x00000000


	//----- nvinfo : EIATTR_REGCOUNT
	.align		4
.L_50:
        /*00f0*/ 	.byte	0x04, 0x2f
        /*00f2*/ 	.short	(.L_52 - .L_51)
	.align		4
.L_51:
        /*00f4*/ 	.word	index@(_ZN7cutlass13device_kernelIN5flash19enable_sm80_to_sm89INS1_16FlashAttnFwdSm80INS1_25CollectiveMainloopFwdSm80ILi8ELi1ELb0EN4cute5tupleIJNS5_1CILi128EEENS7_ILi64EEENS7_ILi192EEEEEELi192ENS_10bfloat16_tEfNS_4arch4Sm80ELb1ELb0ELb0ELb1ELb0ELb0ELb1ELb1EEENS1_21CollectiveEpilogueFwdINS6_IJS8_SA_S9_EEENS6_IJNS7_ILi1EEESI_SI_EEESC_SE_Li256ELb1ELb1ELb1ELb0EEENS1_36VarlenDynamicPersistentTileSchedulerILi128ELi64ELi256ELi256ELb1ELb1ELb0ELb1ELb1ELb1EEEEEEEEEvNT_6ParamsE)
        /*00f8*/ 	.word	0x00000004


	//----- nvinfo : EIATTR_FRAME_SIZE
	.align		4
.L_52:
        /*00fc*/ 	.byte	0x04, 0x11
        /*00fe*/ 	.short	(.L_54 - .L_53)
	.align		4
.L_53:
        /*0100*/ 	.word	index@(_ZN7cutlass13device_kernelIN5flash19enable_sm80_to_sm89INS1_16FlashAttnFwdSm80INS1_25CollectiveMainloopFwdSm80ILi8ELi1ELb0EN4cute5tupleIJNS5_1CILi128EEENS7_ILi64EEENS7_ILi192EEEEEELi192ENS_10bfloat16_tEfNS_4arch4Sm80ELb1ELb0ELb0ELb1ELb0ELb0ELb1ELb1EEENS1_21CollectiveEpilogueFwdINS6_IJS8_SA_S9_EEENS6_IJNS7_ILi1EEESI_SI_EEESC_SE_Li256ELb1ELb1ELb1ELb0EEENS1_36VarlenDynamicPersistentTileSchedulerILi128ELi64ELi256ELi256ELb1ELb1ELb0ELb1ELb1ELb1EEEEEEEEEvNT_6ParamsE)
        /*0104*/ 	.word	0x00000000


	//----- nvinfo : EIATTR_REGCOUNT
	.align		4
.L_54:
        /*0108*/ 	.byte	0x04, 0x2f
        /*010a*/ 	.short	(.L_56 - .L_55)
	.align		4
.L_55:
        /*010c*/ 	.word	index@(_ZN7cutlass13device_kernelIN5flash19enable_sm80_to_sm89INS1_16FlashAttnFwdSm80INS1_25CollectiveMainloopFwdSm80ILi8ELi1ELb1EN4cute5tupleIJNS5_1CILi128EEENS7_ILi96EEENS7_ILi192EEEEEELi192ENS_10bfloat16_tEfNS_4arch4Sm80ELb1ELb0ELb0ELb0ELb0ELb0ELb1ELb1EEENS1_21CollectiveEpilogueFwdINS6_IJS8_SA_S9_EEENS6_IJNS7_ILi1EEESI_SI_EEESC_SE_Li256ELb0ELb1ELb1ELb0EEENS1_30DynamicPersistentTileSchedulerILi256ELi256ELb1ELb1ELb0EEEEEEEEEvNT_6ParamsE)
        /*0110*/ 	.word	0x00000004


	//----- nvinfo : EIATTR_FRAME_SIZE
	.align		4
.L_56:
        /*0114*/ 	.byte	0x04, 0x11
        /*0116*/ 	.short	(.L_58 - .L_57)
	.align		4
.L_57:
        /*0118*/ 	.word	index@(_ZN7cutlass13device_kernelIN5flash19enable_sm80_to_sm89INS1_16FlashAttnFwdSm80INS1_25CollectiveMainloopFwdSm80ILi8ELi1ELb1EN4cute5tupleIJNS5_1CILi128EEENS7_ILi96EEENS7_ILi192EEEEEELi192ENS_10bfloat16_tEfNS_4arch4Sm80ELb1ELb0ELb0ELb0ELb0ELb0ELb1ELb1EEENS1_21CollectiveEpilogueFwdINS6_IJS8_SA_S9_EEENS6_IJNS7_ILi1EEESI_SI_EEESC_SE_Li256ELb0ELb1ELb1ELb0EEENS1_30DynamicPersistentTileSchedulerILi256ELi256ELb1ELb1ELb0EEEEEEEEEvNT_6ParamsE)
        /*011c*/ 	.word	0x00000000


	//----- nvinfo : EIATTR_REGCOUNT
	.align		4
.L_58:
        /*0120*/ 	.byte	0x04, 0x2f
        /*0122*/ 	.short	(.L_60 - .L_59)
	.align		4
.L_59:
        /*0124*/ 	.word	index@(_ZN7cutlass13device_kernelIN5flash19enable_sm80_to_sm89INS1_16FlashAttnFwdSm80INS1_25CollectiveMainloopFwdSm80ILi8ELi1ELb0EN4cute5tupleIJNS5_1CILi128EEENS7_ILi64EEENS7_ILi192EEEEEELi192ENS_10bfloat16_tEfNS_4arch4Sm80ELb0ELb1ELb0ELb1ELb0ELb1ELb1ELb1EEENS1_21CollectiveEpilogueFwdINS6_IJS8_SA_S9_EEENS6_IJNS7_ILi1EEESI_SI_EEESC_SE_Li256ELb1ELb1ELb1ELb0EEENS1_36VarlenDynamicPersistentTileSchedulerILi128ELi64ELi256ELi256ELb1ELb1ELb0ELb1ELb0ELb1EEEEEEEEEvNT_6ParamsE)
        /*0128*/ 	.word	0x00000004


	//----- nvinfo : EIATTR_FRAME_SIZE
	.align		4
.L_60:
        /*012c*/ 	.byte	0x04, 0x11
        /*012e*/ 	.short	(.L_62 - .L_61)
	.align		4
.L_61:
        /*0130*/ 	.word	index@(_ZN7cutlass13device_kernelIN5flash19enable_sm80_to_sm89INS1_16FlashAttnFwdSm80INS1_25CollectiveMainloopFwdSm80ILi8ELi1ELb0EN4cute5tupleIJNS5_1CILi128EEENS7_ILi64EEENS7_ILi192EEEEEELi192ENS_10bfloat16_tEfNS_4arch4Sm80ELb0ELb1ELb0ELb1ELb0ELb1ELb1ELb1EEENS1_21CollectiveEpilogueFwdINS6_IJS8_SA_S9_EEENS6_IJNS7_ILi1EEESI_SI_EEESC_SE_Li256ELb1ELb1ELb1ELb0EEENS1_36VarlenDynamicPersistentTileSchedulerILi128ELi64ELi256ELi256ELb1ELb1ELb0ELb1ELb0ELb1EEEEEEEEEvNT_6ParamsE)
        /*0134*/ 	.word	0x00000000


	//----- nvinfo : EIATTR_REGCOUNT
	.align		4
.L_62:
        /*0138*/ 	.byte	0x04, 0x2f
        /*013a*/ 	.short	(.L_64 - .L_63)
	.align		4
.L_63:
        /*013c*/ 	.word	index@(_ZN7cutlass13device_kernelIN5flash19enable_sm80_to_sm89INS1_16FlashAttnFwdSm80INS1_25CollectiveMainloopFwdSm80ILi8ELi1ELb0EN4cute5tupleIJNS5_1CILi128EEENS7_ILi64EEENS7_ILi192EEEEEELi192ENS_10bfloat16_tEfNS_4arch4Sm80ELb0ELb1ELb0ELb1ELb0ELb0ELb1ELb1EEENS1_21CollectiveEpilogueFwdINS6_IJS8_SA_S9_EEENS6_IJNS7_ILi1EEESI_SI_EEESC_SE_Li256ELb1ELb1ELb1ELb0EEENS1_36VarlenDynamicPersistentTileSchedulerILi128ELi64ELi256ELi256ELb1ELb1ELb0ELb1ELb0ELb1EEEEEEEEEvNT_6ParamsE)
        /*0140*/ 	.word	0x00000004


	//----- nvinfo : EIATTR_FRAME_SIZE
	.align		4
.L_64:
        /*0144*/ 	.byte	0x04, 0x11
        /*0146*/ 	.short	(.L_66 - .L_65)
	.align		4
.L_65:
        /*0148*/ 	.word	index@(_ZN7cutlass13device_kernelIN5flash19enable_sm80_to_sm89INS1_16FlashAttnFwdSm80INS1_25CollectiveMainloopFwdSm80ILi8ELi1ELb0EN4cute5tupleIJNS5_1CILi128EEENS7_ILi64EEENS7_ILi192EEEEEELi192ENS_10bfloat16_tEfNS_4arch4Sm80ELb0ELb1ELb0ELb1ELb0ELb0ELb1ELb1EEENS1_21CollectiveEpilogueFwdINS6_IJS8_SA_S9_EEENS6_IJNS7_ILi1EEESI_SI_EEESC_SE_Li256ELb1ELb1ELb1ELb0EEENS1_36VarlenDynamicPersistentTileSchedulerILi128ELi64ELi256ELi256ELb1ELb1ELb0ELb1ELb0ELb1EEEEEEEEEvNT_6ParamsE)
        /*014c*/ 	.word	0x00000000


	//----- nvinfo : EIATTR_REGCOUNT
	.align		4
.L_66:
        /*0150*/ 	.byte	0x04, 0x2f
        /*0152*/ 	.short	(.L_68 - .L_67)
	.align		4
.L_67:
        /*0154*/ 	.word	index@(_ZN7cutlass13device_kernelIN5flash19enable_sm80_to_sm89INS1_16FlashAttnFwdSm80INS1_25CollectiveMainloopFwdSm80ILi8ELi1ELb0EN4cute5tupleIJNS5_1CILi128EEENS7_ILi64EEENS7_ILi192EEEEEELi192ENS_10bfloat16_tEfNS_4arch4Sm80ELb0ELb1ELb0ELb0ELb0ELb0ELb1ELb1EEENS1_21CollectiveEpilogueFwdINS6_IJS8_SA_S9_EEENS6_IJNS7_ILi1EEESI_SI_EEESC_SE_Li256ELb0ELb1ELb1ELb0EEENS1_19SingleTileSchedulerILb0ELb1ELb1ELi128EEEEEEEEEvNT_6ParamsE)
        /*0158*/ 	.word	0x00000004


	//----- nvinfo : EIATTR_FRAME_SIZE
	.align		4
.L_68:
        /*015c*/ 	.byte	0x04, 0x11
        /*015e*/ 	.short	(.L_70 - .L_69)
	.align		4
.L_69:
        /*0160*/ 	.word	index@(_ZN7cutlass13device_kernelIN5flash19enable_sm80_to_sm89INS1_16FlashAttnFwdSm80INS1_25CollectiveMainloopFwdSm80ILi8ELi1ELb0EN4cute5tupleIJNS5_1CILi128EEENS7_ILi64EEENS7_ILi192EEEEEELi192ENS_10bfloat16_tEfNS_4arch4Sm80ELb0ELb1ELb0ELb0ELb0ELb0ELb1ELb1EEENS1_21CollectiveEpilogueFwdINS6_IJS8_SA_S9_EEENS6_IJNS7_ILi1EEESI_SI_EEESC_SE_Li256ELb0ELb1ELb1ELb0EEENS1_19SingleTileSchedulerILb0ELb1ELb1ELi128EEEEEEEEEvNT_6ParamsE)
        /*0164*/ 	.word	0x00000000


	//----- nvinfo : EIATTR_REGCOUNT
	.align		4
.L_70:
        /*0168*/ 	.byte	0x04, 0x2f
        /*016a*/ 	.short	(.L_72 - .L_71)
	.align		4
.L_71:
        /*016c*/ 	.word	index@(_ZN7cutlass13device_kernelIN5flash19enable_sm80_to_sm89INS1_16FlashAttnFwdSm80INS1_25CollectiveMainloopFwdSm80ILi8ELi1ELb0EN4cute5tupleIJNS5_1CILi128EEENS7_ILi64EEENS7_ILi192EEEEEELi192ENS_10bfloat16_tEfNS_4arch4Sm80ELb0ELb0ELb0ELb1ELb0ELb1ELb1ELb1EEENS1_21CollectiveEpilogueFwdINS6_IJS8_SA_S9_EEENS6_IJNS7_ILi1EEESI_SI_EEESC_SE_Li256ELb1ELb1ELb1ELb0EEENS1_36VarlenDynamicPersistentTileSchedulerILi128ELi64ELi256ELi256ELb1ELb1ELb0ELb0ELb1ELb1EEEEEEEEEvNT_6ParamsE)
        /*0170*/ 	.word	0x00000004


	//----- nvinfo : EIATTR_FRAME_SIZE
	.align		4
.L_72:
        /*0174*/ 	.byte	0x04, 0x11
        /*0176*/ 	.short	(.L_74 - .L_73)
	.align		4
.L_73:
        /*0178*/ 	.word	index@(_ZN7cutlass13device_kernelIN5flash19enable_sm80_to_sm89INS1_16FlashAttnFwdSm80INS1_25CollectiveMainloopFwdSm80ILi8ELi1ELb0EN4cute5tupleIJNS5_1CILi128EEENS7_ILi64EEENS7_ILi192EEEEEELi192ENS_10bfloat16_tEfNS_4arch4Sm80ELb0ELb0ELb0ELb1ELb0ELb1ELb1ELb1EEENS1_21CollectiveEpilogueFwdINS6_IJS8_SA_S9_EEENS6_IJNS7_ILi1EEESI_SI_EEESC_SE_Li256ELb1ELb1ELb1ELb0EEENS1_36VarlenDynamicPersistentTileSchedulerILi128ELi64ELi256ELi256ELb1ELb1ELb0ELb0ELb1ELb1EEEEEEEEEvNT_6ParamsE)
        /*017c*/ 	.word	0x00000000


	//----- nvinfo : EIATTR_REGCOUNT
	.align		4
.L_74:
        /*0180*/ 	.byte	0x04, 0x2f
        /*0182*/ 	.short	(.L_76 - .L_75)
	.align		4
.L_75:
        /*0184*/ 	.word	index@(_ZN7cutlass13device_kernelIN5flash19enable_sm80_to_sm89INS1_16FlashAttnFwdSm80INS1_25CollectiveMainloopFwdSm80ILi8ELi1ELb0EN4cute5tupleIJNS5_1CILi128EEENS7_ILi64EEENS7_ILi192EEEEEELi192ENS_10bfloat16_tEfNS_4arch4Sm80ELb0ELb0ELb0ELb1ELb0ELb0ELb1ELb1EEENS1_21CollectiveEpilogueFwdINS6_IJS8_SA_S9_EEENS6_IJNS7_ILi1EEESI_SI_EEESC_SE_Li256ELb1ELb1ELb1ELb0EEENS1_36VarlenDynamicPersistentTileSchedulerILi128ELi64ELi256ELi256ELb1ELb1ELb0ELb0ELb1ELb1EEEEEEEEEvNT_6ParamsE)
        /*0188*/ 	.word	0x00000004


	//----- nvinfo : EIATTR_FRAME_SIZE
	.align		4
.L_76:
        /*018c*/ 	.byte	0x04, 0x11
        /*018e*/ 	.short	(.L_78 - .L_77)
	.align		4
.L_77:
        /*0190*/ 	.word	index@(_ZN7cutlass13device_kernelIN5flash19enable_sm80_to_sm89INS1_16FlashAttnFwdSm80INS1_25CollectiveMainloopFwdSm80ILi8ELi1ELb0EN4cute5tupleIJNS5_1CILi128EEENS7_ILi64EEENS7_ILi192EEEEEELi192ENS_10bfloat16_tEfNS_4arch4Sm80ELb0ELb0ELb0ELb1ELb0ELb0ELb1ELb1EEENS1_21CollectiveEpilogueFwdINS6_IJS8_SA_S9_EEENS6_IJNS7_ILi1EEESI_SI_EEESC_SE_Li256ELb1ELb1ELb1ELb0EEENS1_36VarlenDynamicPersistentTileSchedulerILi128ELi64ELi256ELi256ELb1ELb1ELb0ELb0ELb1ELb1EEEEEEEEEvNT_6ParamsE)
        /*0194*/ 	.word	0x00000000


	//----- nvinfo : EIATTR_REGCOUNT
	.align		4
.L_78:
        /*0198*/ 	.byte	0x04, 0x2f
        /*019a*/ 	.short	(.L_80 - .L_79)
	.align		4
.L_79:
        /*019c*/ 	.word	index@(_ZN7cutlass13device_kernelIN5flash19enable_sm80_to_sm89INS1_16FlashAttnFwdSm80INS1_25CollectiveMainloopFwdSm80ILi8ELi1ELb1EN4cute5tupleIJNS5_1CILi128EEENS7_ILi96EEENS7_ILi192EEEEEELi192ENS_10bfloat16_tEfNS_4arch4Sm80ELb0ELb0ELb0ELb0ELb0ELb0ELb1ELb1EEENS1_21CollectiveEpilogueFwdINS6_IJS8_SA_S9_EEENS6_IJNS7_ILi1EEESI_SI_EEESC_SE_Li256ELb0ELb1ELb1ELb0EEENS1_19SingleTileSchedulerILb0ELb1ELb1ELi128EEEEEEEEEvNT_6ParamsE)
        /*01a0*/ 	.word	0x00000004


	//----- nvinfo : EIATTR_FRAME_SIZE
	.align		4
.L_80:
        /*01a4*/ 	.byte	0x04, 0x11
        /*01a6*/ 	.short	(.L_82 - .L_81)
	.align		4
.L_81:
        /*01a8*/ 	.word	index@(_ZN7cutlass13device_kernelIN5flash19enable_sm80_to_sm89INS1_16FlashAttnFwdSm80INS1_25CollectiveMainloopFwdSm80ILi8ELi1ELb1EN4cute5tupleIJNS5_1CILi128EEENS7_ILi96EEENS7_ILi192EEEEEELi192ENS_10bfloat16_tEfNS_4arch4Sm80ELb0ELb0ELb0ELb0ELb0ELb0ELb1ELb1EEENS1_21CollectiveEpilogueFwdINS6_IJS8_SA_S9_EEENS6_IJNS7_ILi1EEESI_SI_EEESC_SE_Li256ELb0ELb1ELb1ELb0EEENS1_19SingleTileSchedulerILb0ELb1ELb1ELi128EEEEEEEEEvNT_6ParamsE)
        /*01ac*/ 	.word	0x00000000


	//----- nvinfo : EIATTR_MIN_STACK_SIZE
	.align		4
.L_82:
        /*01b0*/ 	.byte	0x04, 0x12
        /*01b2*/ 	.short	(.L_84 - .L_83)
	.align		4
.L_83:
        /*01b4*/ 	.word	index@(_ZN7cutlass13device_kernelIN5flash19enable_sm80_to_sm89INS1_16FlashAttnFwdSm80INS1_25CollectiveMainloopFwdSm80ILi8ELi1ELb1EN4cute5tupleIJNS5_1CILi128EEENS7_ILi96EEENS7_ILi192EEEEEELi192ENS_10bfloat16_tEfNS_4arch4Sm80ELb0ELb0ELb0ELb0ELb0ELb0ELb1ELb1EEENS1_21CollectiveEpilogueFwdINS6_IJS8_SA_S9_EEENS6_IJNS7_ILi1EEESI_SI_EEESC_SE_Li256ELb0ELb1ELb1ELb0EEENS1_19SingleTileSchedulerILb0ELb1ELb1ELi128EEEEEEEEEvNT_6ParamsE)
        /*01b8*/ 	.word	0x00000000


	//----- nvinfo : EIATTR_MIN_STACK_SIZE
	.align		4
.L_84:
        /*01bc*/ 	.byte	0x04, 0x12
        /*01be*/ 	.short	(.L_86 - .L_85)
	.align		4
.L_85:
        /*01c0*/ 	.word	index@(_ZN7cutlass13device_kernelIN5flash19enable_sm80_to_sm89INS1_16FlashAttnFwdSm80INS1_25CollectiveMainloopFwdSm80ILi8ELi1ELb0EN4cute5tupleIJNS5_1CILi128EEENS7_ILi64EEENS7_ILi192EEEEEELi192ENS_10bfloat16_tEfNS_4arch4Sm80ELb0ELb0ELb0ELb1ELb0ELb0ELb1ELb1EEENS1_21CollectiveEpilogueFwdINS6_IJS8_SA_S9_EEENS6_IJNS7_ILi1EEESI_SI_EEESC_SE_Li256ELb1ELb1ELb1ELb0EEENS1_36VarlenDynamicPersistentTileSchedulerILi128ELi64ELi256ELi256ELb1ELb1ELb0ELb0ELb1ELb1EEEEEEEEEvNT_6ParamsE)
        /*01c4*/ 	.word	0x00000000


	//----- nvinfo : EIATTR_MIN_STACK_SIZE
	.align		4
.L_86:
        /*01c8*/ 	.byte	0x04, 0x12
        /*01ca*/ 	.short	(.L_88 - .L_87)
	.align		4
.L_87:
        /*01cc*/ 	.word	index@(_ZN7cutlass13device_kernelIN5flash19enable_sm80_to_sm89INS1_16FlashAttnFwdSm80INS1_25CollectiveMainloopFwdSm80ILi8ELi1ELb0EN4cute5tupleIJNS5_1CILi128EEENS7_ILi64EEENS7_ILi192EEEEEELi192ENS_10bfloat16_tEfNS_4arch4Sm80ELb0ELb0ELb0ELb1ELb0ELb1ELb1ELb1EEENS1_21CollectiveEpilogueFwdINS6_IJS8_SA_S9_EEENS6_IJNS7_ILi1EEESI_SI_EEESC_SE_Li256ELb1ELb1ELb1ELb0EEENS1_36VarlenDynamicPersistentTileSchedulerILi128ELi64ELi256ELi256ELb1ELb1ELb0ELb0ELb1ELb1EEEEEEEEEvNT_6ParamsE)
        /*01d0*/ 	.word	0x00000000


	//----- nvinfo : EIATTR_MIN_STACK_SIZE
	.align		4
.L_88:
        /*01d4*/ 	.byte	0x04, 0x12
        /*01d6*/ 	.short	(.L_90 - .L_89)
	.align		4
.L_89:
        /*01d8*/ 	.word	index@(_ZN7cutlass13device_kernelIN5flash19enable_sm80_to_sm89INS1_16FlashAttnFwdSm80INS1_25CollectiveMainloopFwdSm80ILi8ELi1ELb0EN4cute5tupleIJNS5_1CILi128EEENS7_ILi64EEENS7_ILi192EEEEEELi192ENS_10bfloat16_tEfNS_4arch4Sm80ELb0ELb1ELb0ELb0ELb0ELb0ELb1ELb1EEENS1_21CollectiveEpilogueFwdINS6_IJS8_SA_S9_EEENS6_IJNS7_ILi1EEESI_SI_EEESC_SE_Li256ELb0ELb1ELb1ELb0EEENS1_19SingleTileSchedulerILb0ELb1ELb1ELi128EEEEEEEEEvNT_6ParamsE)
        /*01dc*/ 	.word	0x00000000


	//----- nvinfo : EIATTR_MIN_STACK_SIZE
	.align		4
.L_90:
        /*01e0*/ 	.byte	0x04, 0x12
        /*01e2*/ 	.short	(.L_92 - .L_91)
	.align		4
.L_91:
        /*01e4*/ 	.word	index@(_ZN7cutlass13device_kernelIN5flash19enable_sm80_to_sm89INS1_16FlashAttnFwdSm80INS1_25CollectiveMainloopFwdSm80ILi8ELi1ELb0EN4cute5tupleIJNS5_1CILi128EEENS7_ILi64EEENS7_ILi192EEEEEELi192ENS_10bfloat16_tEfNS_4arch4Sm80ELb0ELb1ELb0ELb1ELb0ELb0ELb1ELb1EEENS1_21CollectiveEpilogueFwdINS6_IJS8_SA_S9_EEENS6_IJNS7_ILi1EEESI_SI_EEESC_SE_Li256ELb1ELb1ELb1ELb0EEENS1_36VarlenDynamicPersistentTileSchedulerILi128ELi64ELi256ELi256ELb1ELb1ELb0ELb1ELb0ELb1EEEEEEEEEvNT_6ParamsE)
        /*01e8*/ 	.word	0x00000000


	//----- nvinfo : EIATTR_MIN_STACK_SIZE
	.align		4
.L_92:
        /*01ec*/ 	.byte	0x04, 0x12
        /*01ee*/ 	.short	(.L_94 - .L_93)
	.align		4
.L_93:
        /*01f0*/ 	.word	index@(_ZN7cutlass13device_kernelIN5flash19enable_sm80_to_sm89INS1_16FlashAttnFwdSm80INS1_25CollectiveMainloopFwdSm80ILi8ELi1ELb0EN4cute5tupleIJNS5_1CILi128EEENS7_ILi64EEENS7_ILi192EEEEEELi192ENS_10bfloat16_tEfNS_4arch4Sm80ELb0ELb1ELb0ELb1ELb0ELb1ELb1ELb1EEENS1_21CollectiveEpilogueFwdINS6_IJS8_SA_S9_EEENS6_IJNS7_ILi1EEESI_SI_EEESC_SE_Li256ELb1ELb1ELb1ELb0EEENS1_36VarlenDynamicPersistentTileSchedulerILi128ELi64ELi256ELi256ELb1ELb1ELb0ELb1ELb0ELb1EEEEEEEEEvNT_6ParamsE)
        /*01f4*/ 	.word	0x00000000


	//----- nvinfo : EIATTR_MIN_STACK_SIZE
	.align		4
.L_94:
        /*01f8*/ 	.byte	0x04, 0x12
        /*01fa*/ 	.short	(.L_96 - .L_95)
	.align		4
.L_95:
        /*01fc*/ 	.word	index@(_ZN7cutlass13device_kernelIN5flash19enable_sm80_to_sm89INS1_16FlashAttnFwdSm80INS1_25CollectiveMainloopFwdSm80ILi8ELi1ELb1EN4cute5tupleIJNS5_1CILi128EEENS7_ILi96EEENS7_ILi192EEEEEELi192ENS_10bfloat16_tEfNS_4arch4Sm80ELb1ELb0ELb0ELb0ELb0ELb0ELb1ELb1EEENS1_21CollectiveEpilogueFwdINS6_IJS8_SA_S9_EEENS6_IJNS7_ILi1EEESI_SI_EEESC_SE_Li256ELb0ELb1ELb1ELb0EEENS1_30DynamicPersistentTileSchedulerILi256ELi256ELb1ELb1ELb0EEEEEEEEEvNT_6ParamsE)
        /*0200*/ 	.word	0x00000000


	//----- nvinfo : EIATTR_MIN_STACK_SIZE
	.align		4
.L_96:
        /*0204*/ 	.byte	0x04, 0x12
        /*0206*/ 	.short	(.L_98 - .L_97)
	.align		4
.L_97:
        /*0208*/ 	.word	index@(_ZN7cutlass13device_kernelIN5flash19enable_sm80_to_sm89INS1_16FlashAttnFwdSm80INS1_25CollectiveMainloopFwdSm80ILi8ELi1ELb0EN4cute5tupleIJNS5_1CILi128EEENS7_ILi64EEENS7_ILi192EEEEEELi192ENS_10bfloat16_tEfNS_4arch4Sm80ELb1ELb0ELb0ELb1ELb0ELb0ELb1ELb1EEENS1_21CollectiveEpilogueFwdINS6_IJS8_SA_S9_EEENS6_IJNS7_ILi1EEESI_SI_EEESC_SE_Li256ELb1ELb1ELb1ELb0EEENS1_36VarlenDynamicPersistentTileSchedulerILi128ELi64ELi256ELi256ELb1ELb1ELb0ELb1ELb1ELb1EEEEEEEEEvNT_6ParamsE)
        /*020c*/ 	.word	0x00000000


	//----- nvinfo : EIATTR_MIN_STACK_SIZE
	.align		4
.L_98:
        /*0210*/ 	.byte	0x04, 0x12
        /*0212*/ 	.short	(.L_100 - .L_99)
	.align		4
.L_99:
        /*0214*/ 	.word	index@(_ZN7cutlass13device_kernelIN5flash19enable_sm80_to_sm89INS1_16FlashAttnFwdSm80INS1_25CollectiveMainloopFwdSm80ILi8ELi1ELb0EN4cute5tupleIJNS5_1CILi128EEENS7_ILi64EEENS7_ILi192EEEEEELi192ENS_10bfloat16_tEfNS_4arch4Sm80ELb1ELb0ELb0ELb1ELb0ELb1ELb1ELb1EEENS1_21CollectiveEpilogueFwdINS6_IJS8_SA_S9_EEENS6_IJNS7_ILi1EEESI_SI_EEESC_SE_Li256ELb1ELb1ELb1ELb0EEENS1_36VarlenDynamicPersistentTileSchedulerILi128ELi64ELi256ELi256ELb1ELb1ELb0ELb1ELb1ELb1EEEEEEEEEvNT_6ParamsE)
        /*0218*/ 	.word	0x00000000


	//----- nvinfo : EIATTR_MIN_STACK_SIZE
	.align		4
.L_100:
        /*021c*/ 	.byte	0x04, 0x12
        /*021e*/ 	.short	(.L_102 - .L_101)
	.align		4
.L_101:
        /*0220*/ 	.word	index@(_ZN7cutlass13device_kernelIN5flash19enable_sm80_to_sm89INS1_16FlashAttnFwdSm80INS1_25CollectiveMainloopFwdSm80ILi8ELi2ELb1EN4cute5tupleIJNS5_1CILi128EEENS7_ILi96EEENS7_ILi192EEEEEELi192ENS_10bfloat16_tEfNS_4arch4Sm80ELb0ELb0ELb0ELb0ELb0ELb0ELb1ELb1EEENS1_21CollectiveEpilogueFwdINS6_IJS8_SA_S9_EEENS6_IJNS7_ILi1EEESI_SI_EEESC_SE_Li256ELb0ELb1ELb1ELb0EEENS1_19SingleTileSchedulerILb0ELb1ELb1ELi128EEEEEEEEEvNT_6ParamsE)
        /*0224*/ 	.word	0x00000000


	//----- nvinfo : EIATTR_MIN_STACK_SIZE
	.align		4
.L_102:
        /*0228*/ 	.byte	0x04, 0x12
        /*022a*/ 	.short	(.L_104 - .L_103)
	.align		4
.L_103:
        /*022c*/ 	.word	index@(_ZN7cutlass13device_kernelIN5flash19enable_sm80_to_sm89INS1_16FlashAttnFwdSm80INS1_25CollectiveMainloopFwdSm80ILi8ELi2ELb0EN4cute5tupleIJNS5_1CILi128EEENS7_ILi64EEENS7_ILi192EEEEEELi192ENS_10bfloat16_tEfNS_4arch4Sm80ELb0ELb0ELb0ELb1ELb0ELb0ELb1ELb1EEENS1_21CollectiveEpilogueFwdINS6_IJS8_SA_S9_EEENS6_IJNS7_ILi1EEESI_SI_EEESC_SE_Li256ELb1ELb1ELb1ELb0EEENS1_36VarlenDynamicPersistentTileSchedulerILi128ELi64ELi256ELi256ELb1ELb1ELb0ELb0ELb1ELb1EEEEEEEEEvNT_6ParamsE)
        /*0230*/ 	.word	0x00000000


	//----- nvinfo : EIATTR_MIN_STACK_SIZE
	.align		4
.L_104:
        /*0234*/ 	.byte	0x04, 0x12
        /*0236*/ 	.short	(.L_106 - .L_105)
	.align		4
.L_105:
        /*0238*/ 	.word	index@(_ZN7cutlass13device_kernelIN5flash19enable_sm80_to_sm89INS1_16FlashAttnFwdSm80INS1_25CollectiveMainloopFwdSm80ILi8ELi2ELb0EN4cute5tupleIJNS5_1CILi128EEENS7_ILi64EEENS7_ILi192EEEEEELi192ENS_10bfloat16_tEfNS_4arch4Sm80ELb0ELb0ELb0ELb1ELb0ELb1ELb1ELb1EEENS1_21CollectiveEpilogueFwdINS6_IJS8_SA_S9_EEENS6_IJNS7_ILi1EEESI_SI_EEESC_SE_Li256ELb1ELb1ELb1ELb0EEENS1_36VarlenDynamicPersistentTileSchedulerILi128ELi64ELi256ELi256ELb1ELb1ELb0ELb0ELb1ELb1EEEEEEEEEvNT_6ParamsE)
        /*023c*/ 	.word	0x00000000


	//----- nvinfo : EIATTR_MIN_STACK_SIZE
	.align		4
.L_106:
        /*0240*/ 	.byte	0x04, 0x12
        /*0242*/ 	.short	(.L_108 - .L_107)
	.align		4
.L_107:
        /*0244*/ 	.word	index@(_ZN7cutlass13device_kernelIN5flash19enable_sm80_to_sm89INS1_16FlashAttnFwdSm80INS1_25CollectiveMainloopFwdSm80ILi8ELi2ELb0EN4cute5tupleIJNS5_1CILi128EEENS7_ILi64EEENS7_ILi192EEEEEELi192ENS_10bfloat16_tEfNS_4arch4Sm80ELb0ELb1ELb0ELb0ELb0ELb0ELb1ELb1EEENS1_21CollectiveEpilogueFwdINS6_IJS8_SA_S9_EEENS6_IJNS7_ILi1EEESI_SI_EEESC_SE_Li256ELb0ELb1ELb1ELb0EEENS1_19SingleTileSchedulerILb0ELb1ELb1ELi128EEEEEEEEEvNT_6ParamsE)
        /*0248*/ 	.word	0x00000000


	//----- nvinfo : EIATTR_MIN_STACK_SIZE
	.align		4
.L_108:
        /*024c*/ 	.byte	0x04, 0x12
        /*024e*/ 	.short	(.L_110 - .L_109)
	.align		4
.L_109:
        /*0250*/ 	.word	index@(_ZN7cutlass13device_kernelIN5flash19enable_sm80_to_sm89INS1_16FlashAttnFwdSm80INS1_25CollectiveMainloopFwdSm80ILi8ELi2ELb0EN4cute5tupleIJNS5_1CILi128EEENS7_ILi64EEENS7_ILi192EEEEEELi192ENS_10bfloat16_tEfNS_4arch4Sm80ELb0ELb1ELb0ELb1ELb0ELb0ELb1ELb1EEENS1_21CollectiveEpilogueFwdINS6_IJS8_SA_S9_EEENS6_IJNS7_ILi1EEESI_SI_EEESC_SE_Li256ELb1ELb1ELb1ELb0EEENS1_36VarlenDynamicPersistentTileSchedulerILi128ELi64ELi256ELi256ELb1ELb1ELb0ELb1ELb0ELb1EEEEEEEEEvNT_6ParamsE)
        /*0254*/ 	.word	0x00000000


	//----- nvinfo : EIATTR_MIN_STACK_SIZE
	.align		4
.L_110:
        /*0258*/ 	.byte	0x04, 0x12
        /*025a*/ 	.short	(.L_112 - .L_111)
	.align		4
.L_111:
        /*025c*/ 	.word	index@(_ZN7cutlass13device_kernelIN5flash19enable_sm80_to_sm89INS1_16FlashAttnFwdSm80INS1_25CollectiveMainloopFwdSm80ILi8ELi2ELb0EN4cute5tupleIJNS5_1CILi128EEENS7_ILi64EEENS7_ILi192EEEEEELi192ENS_10bfloat16_tEfNS_4arch4Sm80ELb0ELb1ELb0ELb1ELb0ELb1ELb1ELb1EEENS1_21CollectiveEpilogueFwdINS6_IJS8_SA_S9_EEENS6_IJNS7_ILi1EEESI_SI_EEESC_SE_Li256ELb1ELb1ELb1ELb0EEENS1_36VarlenDynamicPersistentTileSchedulerILi128ELi64ELi256ELi256ELb1ELb1ELb0ELb1ELb0ELb1EEEEEEEEEvNT_6ParamsE)
        /*0260*/ 	.word	0x00000000


	//----- nvinfo : EIATTR_MIN_STACK_SIZE
	.align		4
.L_112:
        /*0264*/ 	.byte	0x04, 0x12
        /*0266*/ 	.short	(.L_114 - .L_113)
	.align		4
.L_113:
        /*0268*/ 	.word	index@(_ZN7cutlass13device_kernelIN5flash19enable_sm80_to_sm89INS1_16FlashAttnFwdSm80INS1_25CollectiveMainloopFwdSm80ILi8ELi2ELb1EN4cute5tupleIJNS5_1CILi128EEENS7_ILi96EEENS7_ILi192EEEEEELi192ENS_10bfloat16_tEfNS_4arch4Sm80ELb1ELb0ELb0ELb0ELb0ELb0ELb1ELb1EEENS1_21CollectiveEpilogueFwdINS6_IJS8_SA_S9_EEENS6_IJNS7_ILi1EEESI_SI_EEESC_SE_Li256ELb0ELb1ELb1ELb0EEENS1_30DynamicPersistentTileSchedulerILi256ELi256ELb1ELb1ELb0EEEEEEEEEvNT_6ParamsE)
        /*026c*/ 	.word	0x00000000


	//----- nvinfo : EIATTR_MIN_STACK_SIZE
	.align		4
.L_114:
        /*0270*/ 	.byte	0x04, 0x12
        /*0272*/ 	.short	(.L_116 - .L_115)
	.align		4
.L_115:
        /*0274*/ 	.word	index@(_ZN7cutlass13device_kernelIN5flash19enable_sm80_to_sm89INS1_16FlashAttnFwdSm80INS1_25CollectiveMainloopFwdSm80ILi8ELi2ELb0EN4cute5tupleIJNS5_1CILi128EEENS7_ILi64EEENS7_ILi192EEEEEELi192ENS_10bfloat16_tEfNS_4arch4Sm80ELb1ELb0ELb0ELb1ELb0ELb0ELb1ELb1EEENS1_21CollectiveEpilogueFwdINS6_IJS8_SA_S9_EEENS6_IJNS7_ILi1EEESI_SI_EEESC_SE_Li256ELb1ELb1ELb1ELb0EEENS1_36VarlenDynamicPersistentTileSchedulerILi128ELi64ELi256ELi256ELb1ELb1ELb0ELb1ELb1ELb1EEEEEEEEEvNT_6ParamsE)
        /*0278*/ 	.word	0x00000000


	//----- nvinfo : EIATTR_MIN_STACK_SIZE
	.align		4
.L_116:
        /*027c*/ 	.byte	0x04, 0x12
        /*027e*/ 	.short	(.L_118 - .L_117)
	.align		4
.L_117:
        /*0280*/ 	.word	index@(_ZN7cutlass13device_kernelIN5flash19enable_sm80_to_sm89INS1_16FlashAttnFwdSm80INS1_25CollectiveMainloopFwdSm80ILi8ELi2ELb0EN4cute5tupleIJNS5_1CILi128EEENS7_ILi64EEENS7_ILi192EEEEEELi192ENS_10bfloat16_tEfNS_4arch4Sm80ELb1ELb0ELb0ELb1ELb0ELb1ELb1ELb1EEENS1_21CollectiveEpilogueFwdINS6_IJS8_SA_S9_EEENS6_IJNS7_ILi1EEESI_SI_EEESC_SE_Li256ELb1ELb1ELb1ELb0EEENS1_36VarlenDynamicPersistentTileSchedulerILi128ELi64ELi256ELi256ELb1ELb1ELb0ELb1ELb1ELb1EEEEEEEEEvNT_6ParamsE)
        /*0284*/ 	.word	0x00000000
.L_118:


//--------------------- .nv.compat                --------------------------
	.section	.nv.compat,"",@"SHT_CUDA_COMPAT_INFO"
	.align	4
        /*0000*/ 	.byte	0x02, 0x09, 0x01, 0x00, 0x02, 0x02, 0x01, 0x00, 0x02, 0x05, 0x05, 0x00, 0x03, 0x07, 0x01, 0x01
        /*0010*/ 	.byte	0x02, 0x03, 0x00, 0x00, 0x02, 0x06, 0x01, 0x00, 0x04, 0x0b, 0x08, 0x00, 0x00, 0x00, 0x00, 0x00
        /*0020*/ 	.byte	0x00, 0x00, 0x00, 0x00


//--------------------- .nv.info._ZN7cutlass13device_kernelIN5flash19enable_sm80_to_sm89INS1_16FlashAttnFwdSm80INS1_25CollectiveMainloopFwdSm80ILi8ELi1ELb1EN4cute5tupleIJNS5_1CILi128EEENS7_ILi96EEENS7_ILi192EEEEEELi192ENS_10bfloat16_tEfNS_4arch4Sm80ELb0ELb0ELb0ELb0ELb0ELb0ELb1ELb1EEENS1_21CollectiveEpilogueFwdINS6_IJS8_SA_S9_EEENS6_IJNS7_ILi1EEESI_SI_EEESC_SE_Li256ELb0ELb1ELb1ELb0EEENS1_19SingleTileSchedulerILb0ELb1ELb1ELi128EEEEEEEEEvNT_6ParamsE --------------------------
	.section	.nv.info._ZN7cutlass13device_kernelIN5flash19enable_sm80_to_sm89INS1_16FlashAttnFwdSm80INS1_25CollectiveMainloopFwdSm80ILi8ELi1ELb1EN4cute5tupleIJNS5_1CILi128EEENS7_ILi96EEENS7_ILi192EEEEEELi192ENS_10bfloat16_tEfNS_4arch4Sm80ELb0ELb0ELb0ELb0ELb0ELb0ELb1ELb1EEENS1_21CollectiveEpilogueFwdINS6_IJS8_SA_S9_EEENS6_IJNS7_ILi1EEESI_SI_EEESC_SE_Li256ELb0ELb1ELb1ELb0EEENS1_19SingleTileSchedulerILb0ELb1ELb1ELi128EEEEEEEEEvNT_6ParamsE,"",@"SHT_CUDA_INFO"
	.sectionflags	@""
	.align	4


	//----- nvinfo : EIATTR_CUDA_API_VERSION
	.align		4
        /*0000*/ 	.byte	0x04, 0x37
        /*0002*/ 	.short	(.L_120 - .L_119)
.L_119:
        /*0004*/ 	.word	0x00000082


	//----- nvinfo : EIATTR_KPARAM_INFO
	.align		4
.L_120:
        /*0008*/ 	.byte	0x04, 0x17
        /*000a*/ 	.short	(.L_122 - .L_121)
.L_121:
        /*000c*/ 	.word	0x00000000
        /*0010*/ 	.short	0x0000
        /*0012*/ 	.short	0x0000
        /*0014*/ 	.byte	0x00, 0xf0, 0x61, 0x10


	//----- nvinfo : EIATTR_SPARSE_MMA_MASK
	.align		4
.L_122:
        /*0018*/ 	.byte	0x03, 0x50
        /*001a*/ 	.short	0x0000


	//----- nvinfo : EIATTR_MAXREG_COUNT
	.align		4
        /*001c*/ 	.byte	0x03, 0x1b
        /*001e*/ 	.short	0x00ff


	//----- nvinfo : EIATTR_MERCURY_ISA_VERSION
	.align		4
        /*0020*/ 	.byte	0x03, 0x5f
        /*0022*/ 	.short	0x0101


	//----- nvinfo : EIATTR_EXIT_INSTR_OFFSETS
	.align		4
        /*0024*/ 	.byte	0x04, 0x1c
        /*0026*/ 	.short	(.L_124 - .L_123)


	//   ....[0]....
.L_123:
        /*0028*/ 	.word	0x00000010


	//----- nvinfo : EIATTR_MAX_THREADS
	.align		4
.L_124:
        /*002c*/ 	.byte	0x04, 0x05
        /*002e*/ 	.short	(.L_126 - .L_125)
.L_125:
        /*0030*/ 	.word	0x00000100
        /*0034*/ 	.word	0x00000001
        /*0038*/ 	.word	0x00000001


	//----- nvinfo : EIATTR_CBANK_PARAM_SIZE
	.align		4
.L_126:
        /*003c*/ 	.byte	0x03, 0x19
        /*003e*/ 	.short	0x0418


	//----- nvinfo : EIATTR_PARAM_CBANK
	.align		4
        /*0040*/ 	.byte	0x04, 0x0a
        /*0042*/ 	.short	(.L_128 - .L_127)
	.align		4
.L_127:
        /*0044*/ 	.word	index@(.nv.constant0._ZN7cutlass13device_kernelIN5flash19enable_sm80_to_sm89INS1_16FlashAttnFwdSm80INS1_25CollectiveMainloopFwdSm80ILi8ELi1ELb1EN4cute5tupleIJNS5_1CILi128EEENS7_ILi96EEENS7_ILi192EEEEEELi192ENS_10bfloat16_tEfNS_4arch4Sm80ELb0ELb0ELb0ELb0ELb0ELb0ELb1ELb1EEENS1_21CollectiveEpilogueFwdINS6_IJS8_SA_S9_EEENS6_IJNS7_ILi1EEESI_SI_EEESC_SE_Li256ELb0ELb1ELb1ELb0EEENS1_19SingleTileSchedulerILb0ELb1ELb1ELi128EEEEEEEEEvNT_6ParamsE)
        /*0048*/ 	.short	0x0210
        /*004a*/ 	.short	0x0418


	//----- nvinfo : EIATTR_SW_WAR
	.align		4
.L_128:
        /*004c*/ 	.byte	0x04, 0x36
        /*004e*/ 	.short	(.L_130 - .L_129)
.L_129:
        /*0050*/ 	.word	0x00000008
.L_130:


//--------------------- .nv.info._ZN7cutlass13device_kernelIN5flash19enable_sm80_to_sm89INS1_16FlashAttnFwdSm80INS1_25CollectiveMainloopFwdSm80ILi8ELi1ELb0EN4cute5tupleIJNS5_1CILi128EEENS7_ILi64EEENS7_ILi192EEEEEELi192ENS_10bfloat16_tEfNS_4arch4Sm80ELb0ELb0ELb0ELb1ELb0ELb0ELb1ELb1EEENS1_21CollectiveEpilogueFwdINS6_IJS8_SA_S9_EEENS6_IJNS7_ILi1EEESI_SI_EEESC_SE_Li256ELb1ELb1ELb1ELb0EEENS1_36VarlenDynamicPersistentTileSchedulerILi128ELi64ELi256ELi256ELb1ELb1ELb0ELb0ELb1ELb1EEEEEEEEEvNT_6ParamsE --------------------------
	.section	.nv.info._ZN7cutlass13device_kernelIN5flash19enable_sm80_to_sm89INS1_16FlashAttnFwdSm80INS1_25CollectiveMainloopFwdSm80ILi8ELi1ELb0EN4cute5tupleIJNS5_1CILi128EEENS7_ILi64EEENS7_ILi192EEEEEELi192ENS_10bfloat16_tEfNS_4arch4Sm80ELb0ELb0ELb0ELb1ELb0ELb0ELb1ELb1EEENS1_21CollectiveEpilogueFwdINS6_IJS8_SA_S9_EEENS6_IJNS7_ILi1EEESI_SI_EEESC_SE_Li256ELb1ELb1ELb1ELb0EEENS1_36VarlenDynamicPersistentTileSchedulerILi128ELi64ELi256ELi256ELb1ELb1ELb0ELb0ELb1ELb1EEEEEEEEEvNT_6ParamsE,"",@"SHT_CUDA_INFO"
	.sectionflags	@""
	.align	4


	//----- nvinfo : EIATTR_CUDA_API_VERSION
	.align		4
        /*0000*/ 	.byte	0x04, 0x37
        /*0002*/ 	.short	(.L_132 - .L_131)
.L_131:
        /*0004*/ 	.word	0x00000082


	//----- nvinfo : EIATTR_KPARAM_INFO
	.align		4
.L_132:
        /*0008*/ 	.byte	0x04, 0x17
        /*000a*/ 	.short	(.L_134 - .L_133)
.L_133:
        /*000c*/ 	.word	0x00000000
        /*0010*/ 	.short	0x0000
        /*0012*/ 	.short	0x0000
        /*0014*/ 	.byte	0x00, 0xf0, 0xe1, 0x10


	//----- nvinfo : EIATTR_SPARSE_MMA_MASK
	.align		4
.L_134:
        /*0018*/ 	.byte	0x03, 0x50
        /*001a*/ 	.short	0x0000


	//----- nvinfo : EIATTR_MAXREG_COUNT
	.align		4
        /*001c*/ 	.byte	0x03, 0x1b
        /*001e*/ 	.short	0x00ff


	//----- nvinfo : EIATTR_MERCURY_ISA_VERSION
	.align		4
        /*0020*/ 	.byte	0x03, 0x5f
        /*0022*/ 	.short	0x0101


	//----- nvinfo : EIATTR_EXIT_INSTR_OFFSETS
	.align		4
        /*0024*/ 	.byte	0x04, 0x1c
        /*0026*/ 	.short	(.L_136 - .L_135)


	//   ....[0]....
.L_135:
        /*0028*/ 	.word	0x00000010


	//----- nvinfo : EIATTR_MAX_THREADS
	.align		4
.L_136:
        /*002c*/ 	.byte	0x04, 0x05
        /*002e*/ 	.short	(.L_138 - .L_137)
.L_137:
        /*0030*/ 	.word	0x00000100
        /*0034*/ 	.word	0x00000001
        /*0038*/ 	.word	0x00000001


	//----- nvinfo : EIATTR_CBANK_PARAM_SIZE
	.align		4
.L_138:
        /*003c*/ 	.byte	0x03, 0x19
        /*003e*/ 	.short	0x0438


	//----- nvinfo : EIATTR_PARAM_CBANK
	.align		4
        /*0040*/ 	.byte	0x04, 0x0a
        /*0042*/ 	.short	(.L_140 - .L_139)
	.align		4
.L_139:
        /*0044*/ 	.word	index@(.nv.constant0._ZN7cutlass13device_kernelIN5flash19enable_sm80_to_sm89INS1_16FlashAttnFwdSm80INS1_25CollectiveMainloopFwdSm80ILi8ELi1ELb0EN4cute5tupleIJNS5_1CILi128EEENS7_ILi64EEENS7_ILi192EEEEEELi192ENS_10bfloat16_tEfNS_4arch4Sm80ELb0ELb0ELb0ELb1ELb0ELb0ELb1ELb1EEENS1_21CollectiveEpilogueFwdINS6_IJS8_SA_S9_EEENS6_IJNS7_ILi1EEESI_SI_EEESC_SE_Li256ELb1ELb1ELb1ELb0EEENS1_36VarlenDynamicPersistentTileSchedulerILi128ELi64ELi256ELi256ELb1ELb1ELb0ELb0ELb1ELb1EEEEEEEEEvNT_6ParamsE)
        /*0048*/ 	.short	0x0210
        /*004a*/ 	.short	0x0438


	//----- nvinfo : EIATTR_SW_WAR
	.align		4
.L_140:
        /*004c*/ 	.byte	0x04, 0x36
        /*004e*/ 	.short	(.L_142 - .L_141)
.L_141:
        /*0050*/ 	.word	0x00000008
.L_142:


//--------------------- .nv.info._ZN7cutlass13device_kernelIN5flash19enable_sm80_to_sm89INS1_16FlashAttnFwdSm80INS1_25CollectiveMainloopFwdSm80ILi8ELi1ELb0EN4cute5tupleIJNS5_1CILi128EEENS7_ILi64EEENS7_ILi192EEEEEELi192ENS_10bfloat16_tEfNS_4arch4Sm80ELb0ELb0ELb0ELb1ELb0ELb1ELb1ELb1EEENS1_21CollectiveEpilogueFwdINS6_IJS8_SA_S9_EEENS6_IJNS7_ILi1EEESI_SI_EEESC_SE_Li256ELb1ELb1ELb1ELb0EEENS1_36VarlenDynamicPersistentTileSchedulerILi128ELi64ELi256ELi256ELb1ELb1ELb0ELb0ELb1ELb1EEEEEEEEEvNT_6ParamsE --------------------------
	.section	.nv.info._ZN7cutlass13device_kernelIN5flash19enable_sm80_to_sm89INS1_16FlashAttnFwdSm80INS1_25CollectiveMainloopFwdSm80ILi8ELi1ELb0EN4cute5tupleIJNS5_1CILi128EEENS7_ILi64EEENS7_ILi192EEEEEELi192ENS_10bfloat16_tEfNS_4arch4Sm80ELb0ELb0ELb0ELb1ELb0ELb1ELb1ELb1EEENS1_21CollectiveEpilogueFwdINS6_IJS8_SA_S9_EEENS6_IJNS7_ILi1EEESI_SI_EEESC_SE_Li256ELb1ELb1ELb1ELb0EEENS1_36VarlenDynamicPersistentTileSchedulerILi128ELi64ELi256ELi256ELb1ELb1ELb0ELb0ELb1ELb1EEEEEEEEEvNT_6ParamsE,"",@"SHT_CUDA_INFO"
	.sectionflags	@""
	.align	4


	//----- nvinfo : EIATTR_CUDA_API_VERSION
	.align		4
        /*0000*/ 	.byte	0x04, 0x37
        /*0002*/ 	.short	(.L_144 - .L_143)
.L_143:
        /*0004*/ 	.word	0x00000082


	//----- nvinfo : EIATTR_KPARAM_INFO
	.align		4
.L_144:
        /*0008*/ 	.byte	0x04, 0x17
        /*000a*/ 	.short	(.L_146 - .L_145)
.L_145:
        /*000c*/ 	.word	0x00000000
        /*0010*/ 	.short	0x0000
        /*0012*/ 	.short	0x0000
        /*0014*/ 	.byte	0x00, 0xf0, 0xe1, 0x10


	//----- nvinfo : EIATTR_SPARSE_MMA_MASK
	.align		4
.L_146:
        /*0018*/ 	.byte	0x03, 0x50
        /*001a*/ 	.short	0x0000


	//----- nvinfo : EIATTR_MAXREG_COUNT
	.align		4
        /*001c*/ 	.byte	0x03, 0x1b
        /*001e*/ 	.short	0x00ff


	//----- nvinfo : EIATTR_MERCURY_ISA_VERSION
	.align		4
        /*0020*/ 	.byte	0x03, 0x5f
        /*0022*/ 	.short	0x0101


	//----- nvinfo : EIATTR_EXIT_INSTR_OFFSETS
	.align		4
        /*0024*/ 	.byte	0x04, 0x1c
        /*0026*/ 	.short	(.L_148 - .L_147)


	//   ....[0]....
.L_147:
        /*0028*/ 	.word	0x00000010


	//----- nvinfo : EIATTR_MAX_THREADS
	.align		4
.L_148:
        /*002c*/ 	.byte	0x04, 0x05
        /*002e*/ 	.short	(.L_150 - .L_149)
.L_149:
        /*0030*/ 	.word	0x00000100
        /*0034*/ 	.word	0x00000001
        /*0038*/ 	.word	0x00000001


	//----- nvinfo : EIATTR_CBANK_PARAM_SIZE
	.align		4
.L_150:
        /*003c*/ 	.byte	0x03, 0x19
        /*003e*/ 	.short	0x0438


	//----- nvinfo : EIATTR_PARAM_CBANK
	.align		4
        /*0040*/ 	.byte	0x04, 0x0a
        /*0042*/ 	.short	(.L_152 - .L_151)
	.align		4
.L_151:
        /*0044*/ 	.word	index@(.nv.constant0._ZN7cutlass13device_kernelIN5flash19enable_sm80_to_sm89INS1_16FlashAttnFwdSm80INS1_25CollectiveMainloopFwdSm80ILi8ELi1ELb0EN4cute5tupleIJNS5_1CILi128EEENS7_ILi64EEENS7_ILi192EEEEEELi192ENS_10bfloat16_tEfNS_4arch4Sm80ELb0ELb0ELb0ELb1ELb0ELb1ELb1ELb1EEENS1_21CollectiveEpilogueFwdINS6_IJS8_SA_S9_EEENS6_IJNS7_ILi1EEESI_SI_EEESC_SE_Li256ELb1ELb1ELb1ELb0EEENS1_36VarlenDynamicPersistentTileSchedulerILi128ELi64ELi256ELi256ELb1ELb1ELb0ELb0ELb1ELb1EEEEEEEEEvNT_6ParamsE)
        /*0048*/ 	.short	0x0210
        /*004a*/ 	.short	0x0438


	//----- nvinfo : EIATTR_SW_WAR
	.align		4
.L_152:
        /*004c*/ 	.byte	0x04, 0x36
        /*004e*/ 	.short	(.L_154 - .L_153)
.L_153:
        /*0050*/ 	.word	0x00000008
.L_154:


//--------------------- .nv.info._ZN7cutlass13device_kernelIN5flash19enable_sm80_to_sm89INS1_16FlashAttnFwdSm80INS1_25CollectiveMainloopFwdSm80ILi8ELi1ELb0EN4cute5tupleIJNS5_1CILi128EEENS7_ILi64EEENS7_ILi192EEEEEELi192ENS_10bfloat16_tEfNS_4arch4Sm80ELb0ELb1ELb0ELb0ELb0ELb0ELb1ELb1EEENS1_21CollectiveEpilogueFwdINS6_IJS8_SA_S9_EEENS6_IJNS7_ILi1EEESI_SI_EEESC_SE_Li256ELb0ELb1ELb1ELb0EEENS1_19SingleTileSchedulerILb0ELb1ELb1ELi128EEEEEEEEEvNT_6ParamsE --------------------------
	.section	.nv.info._ZN7cutlass13device_kernelIN5flash19enable_sm80_to_sm89INS1_16FlashAttnFwdSm80INS1_25CollectiveMainloopFwdSm80ILi8ELi1ELb0EN4cute5tupleIJNS5_1CILi128EEENS7_ILi64EEENS7_ILi192EEEEEELi192ENS_10bfloat16_tEfNS_4arch4Sm80ELb0ELb1ELb0ELb0ELb0ELb0ELb1ELb1EEENS1_21CollectiveEpilogueFwdINS6_IJS8_SA_S9_EEENS6_IJNS7_ILi1EEESI_SI_EEESC_SE_Li256ELb0ELb1ELb1ELb0EEENS1_19SingleTileSchedulerILb0ELb1ELb1ELi128EEEEEEEEEvNT_6ParamsE,"",@"SHT_CUDA_INFO"
	.sectionflags	@""
	.align	4


	//----- nvinfo : EIATTR_CUDA_API_VERSION
	.align		4
        /*0000*/ 	.byte	0x04, 0x37
        /*0002*/ 	.short	(.L_156 - .L_155)
.L_155:
        /*0004*/ 	.word	0x00000082


	//----- nvinfo : EIATTR_KPARAM_INFO
	.align		4
.L_156:
        /*0008*/ 	.byte	0x04, 0x17
        /*000a*/ 	.short	(.L_158 - .L_157)
.L_157:
        /*000c*/ 	.word	0x00000000
        /*0010*/ 	.short	0x0000
        /*0012*/ 	.short	0x0000
        /*0014*/ 	.byte	0x00, 0xf0, 0x61, 0x10


	//----- nvinfo : EIATTR_SPARSE_MMA_MASK
	.align		4
.L_158:
        /*0018*/ 	.byte	0x03, 0x50
        /*001a*/ 	.short	0x0000


	//----- nvinfo : EIATTR_MAXREG_COUNT
	.align		4
        /*001c*/ 	.byte	0x03, 0x1b
        /*001e*/ 	.short	0x00ff


	//----- nvinfo : EIATTR_MERCURY_ISA_VERSION
	.align		4
        /*0020*/ 	.byte	0x03, 0x5f
        /*0022*/ 	.short	0x0101


	//----- nvinfo : EIATTR_EXIT_INSTR_OFFSETS
	.align		4
        /*0024*/ 	.byte	0x04, 0x1c
        /*0026*/ 	.short	(.L_160 - .L_159)


	//   ....[0]....
.L_159:
        /*0028*/ 	.word	0x00000010


	//----- nvinfo : EIATTR_MAX_THREADS
	.align		4
.L_160:
        /*002c*/ 	.byte	0x04, 0x05
        /*002e*/ 	.short	(.L_162 - .L_161)
.L_161:
        /*0030*/ 	.word	0x00000100
        /*0034*/ 	.word	0x00000001
        /*0038*/ 	.word	0x00000001


	//----- nvinfo : EIATTR_CBANK_PARAM_SIZE
	.align		4
.L_162:
        /*003c*/ 	.byte	0x03, 0x19
        /*003e*/ 	.short	0x0418


	//----- nvinfo : EIATTR_PARAM_CBANK
	.align		4
        /*0040*/ 	.byte	0x04, 0x0a
        /*0042*/ 	.short	(.L_164 - .L_163)
	.align		4
.L_163:
        /*0044*/ 	.word	index@(.nv.constant0._ZN7cutlass13device_kernelIN5flash19enable_sm80_to_sm89INS1_16FlashAttnFwdSm80INS1_25CollectiveMainloopFwdSm80ILi8ELi1ELb0EN4cute5tupleIJNS5_1CILi128EEENS7_ILi64EEENS7_ILi192EEEEEELi192ENS_10bfloat16_tEfNS_4arch4Sm80ELb0ELb1ELb0ELb0ELb0ELb0ELb1ELb1EEENS1_21CollectiveEpilogueFwdINS6_IJS8_SA_S9_EEENS6_IJNS7_ILi1EEESI_SI_EEESC_SE_Li256ELb0ELb1ELb1ELb0EEENS1_19SingleTileSchedulerILb0ELb1ELb1ELi128EEEEEEEEEvNT_6ParamsE)
        /*0048*/ 	.short	0x0210
        /*004a*/ 	.short	0x0418


	//----- nvinfo : EIATTR_SW_WAR
	.align		4
.L_164:
        /*004c*/ 	.byte	0x04, 0x36
        /*004e*/ 	.short	(.L_166 - .L_165)
.L_165:
        /*0050*/ 	.word	0x00000008
.L_166:


//--------------------- .nv.info._ZN7cutlass13device_kernelIN5flash19enable_sm80_to_sm89INS1_16FlashAttnFwdSm80INS1_25CollectiveMainloopFwdSm80ILi8ELi1ELb0EN4cute5tupleIJNS5_1CILi128EEENS7_ILi64EEENS7_ILi192EEEEEELi192ENS_10bfloat16_tEfNS_4arch4Sm80ELb0ELb1ELb0ELb1ELb0ELb0ELb1ELb1EEENS1_21CollectiveEpilogueFwdINS6_IJS8_SA_S9_EEENS6_IJNS7_ILi1EEESI_SI_EEESC_SE_Li256ELb1ELb1ELb1ELb0EEENS1_36VarlenDynamicPersistentTileSchedulerILi128ELi64ELi256ELi256ELb1ELb1ELb0ELb1ELb0ELb1EEEEEEEEEvNT_6ParamsE --------------------------
	.section	.nv.info._ZN7cutlass13device_kernelIN5flash19enable_sm80_to_sm89INS1_16FlashAttnFwdSm80INS1_25CollectiveMainloopFwdSm80ILi8ELi1ELb0EN4cute5tupleIJNS5_1CILi128EEENS7_ILi64EEENS7_ILi192EEEEEELi192ENS_10bfloat16_tEfNS_4arch4Sm80ELb0ELb1ELb0ELb1ELb0ELb0ELb1ELb1EEENS1_21CollectiveEpilogueFwdINS6_IJS8_SA_S9_EEENS6_IJNS7_ILi1EEESI_SI_EEESC_SE_Li256ELb1ELb1ELb1ELb0EEENS1_36VarlenDynamicPersistentTileSchedulerILi128ELi64ELi256ELi256ELb1ELb1ELb0ELb1ELb0ELb1EEEEEEEEEvNT_6ParamsE,"",@"SHT_CUDA_INFO"
	.sectionflags	@""
	.align	4


	//----- nvinfo : EIATTR_CUDA_API_VERSION
	.align		4
        /*0000*/ 	.byte	0x04, 0x37
        /*0002*/ 	.short	(.L_168 - .L_167)
.L_167:
        /*0004*/ 	.word	0x00000082


	//----- nvinfo : EIATTR_KPARAM_INFO
	.align		4
.L_168:
        /*0008*/ 	.byte	0x04, 0x17
        /*000a*/ 	.short	(.L_170 - .L_169)
.L_169:
        /*000c*/ 	.word	0x00000000
        /*0010*/ 	.short	0x0000
        /*0012*/ 	.short	0x0000
        /*0014*/ 	.byte	0x00, 0xf0, 0xe1, 0x10


	//----- nvinfo : EIATTR_SPARSE_MMA_MASK
	.align		4
.L_170:
        /*0018*/ 	.byte	0x03, 0x50
        /*001a*/ 	.short	0x0000


	//----- nvinfo : EIATTR_MAXREG_COUNT
	.align		4
        /*001c*/ 	.byte	0x03, 0x1b
        /*001e*/ 	.short	0x00ff


	//----- nvinfo : EIATTR_MERCURY_ISA_VERSION
	.align		4
        /*0020*/ 	.byte	0x03, 0x5f
        /*0022*/ 	.short	0x0101


	//----- nvinfo : EIATTR_EXIT_INSTR_OFFSETS
	.align		4
        /*0024*/ 	.byte	0x04, 0x1c
        /*0026*/ 	.short	(.L_172 - .L_171)


	//   ....[0]....
.L_171:
        /*0028*/ 	.word	0x00000010


	//----- nvinfo : EIATTR_MAX_THREADS
	.align		4
.L_172:
        /*002c*/ 	.byte	0x04, 0x05
        /*002e*/ 	.short	(.L_174 - .L_173)
.L_173:
        /*0030*/ 	.word	0x00000100
        /*0034*/ 	.word	0x00000001
        /*0038*/ 	.word	0x00000001


	//----- nvinfo : EIATTR_CBANK_PARAM_SIZE
	.align		4
.L_174:
        /*003c*/ 	.byte	0x03, 0x19
        /*003e*/ 	.short	0x0438


	//----- nvinfo : EIATTR_PARAM_CBANK
	.align		4
        /*0040*/ 	.byte	0x04, 0x0a
        /*0042*/ 	.short	(.L_176 - .L_175)
	.align		4
.L_175:
        /*0044*/ 	.word	index@(.nv.constant0._ZN7cutlass13device_kernelIN5flash19enable_sm80_to_sm89INS1_16FlashAttnFwdSm80INS1_25CollectiveMainloopFwdSm80ILi8ELi1ELb0EN4cute5tupleIJNS5_1CILi128EEENS7_ILi64EEENS7_ILi192EEEEEELi192ENS_10bfloat16_tEfNS_4arch4Sm80ELb0ELb1ELb0ELb1ELb0ELb0ELb1ELb1EEENS1_21CollectiveEpilogueFwdINS6_IJS8_SA_S9_EEENS6_IJNS7_ILi1EEESI_SI_EEESC_SE_Li256ELb1ELb1ELb1ELb0EEENS1_36VarlenDynamicPersistentTileSchedulerILi128ELi64ELi256ELi256ELb1ELb1ELb0ELb1ELb0ELb1EEEEEEEEEvNT_6ParamsE)
        /*0048*/ 	.short	0x0210
        /*004a*/ 	.short	0x0438


	//----- nvinfo : EIATTR_SW_WAR
	.align		4
.L_176:
        /*004c*/ 	.byte	0x04, 0x36
        /*004e*/ 	.short	(.L_178 - .L_177)
.L_177:
        /*0050*/ 	.word	0x00000008
.L_178:


//--------------------- .nv.info._ZN7cutlass13device_kernelIN5flash19enable_sm80_to_sm89INS1_16FlashAttnFwdSm80INS1_25CollectiveMainloopFwdSm80ILi8ELi1ELb0EN4cute5tupleIJNS5_1CILi128EEENS7_ILi64EEENS7_ILi192EEEEEELi192ENS_10bfloat16_tEfNS_4arch4Sm80ELb0ELb1ELb0ELb1ELb0ELb1ELb1ELb1EEENS1_21CollectiveEpilogueFwdINS6_IJS8_SA_S9_EEENS6_IJNS7_ILi1EEESI_SI_EEESC_SE_Li256ELb1ELb1ELb1ELb0EEENS1_36VarlenDynamicPersistentTileSchedulerILi128ELi64ELi256ELi256ELb1ELb1ELb0ELb1ELb0ELb1EEEEEEEEEvNT_6ParamsE --------------------------
	.section	.nv.info._ZN7cutlass13device_kernelIN5flash19enable_sm80_to_sm89INS1_16FlashAttnFwdSm80INS1_25CollectiveMainloopFwdSm80ILi8ELi1ELb0EN4cute5tupleIJNS5_1CILi128EEENS7_ILi64EEENS7_ILi192EEEEEELi192ENS_10bfloat16_tEfNS_4arch4Sm80ELb0ELb1ELb0ELb1ELb0ELb1ELb1ELb1EEENS1_21CollectiveEpilogueFwdINS6_IJS8_SA_S9_EEENS6_IJNS7_ILi1EEESI_SI_EEESC_SE_Li256ELb1ELb1ELb1ELb0EEENS1_36VarlenDynamicPersistentTileSchedulerILi128ELi64ELi256ELi256ELb1ELb1ELb0ELb1ELb0ELb1EEEEEEEEEvNT_6ParamsE,"",@"SHT_CUDA_INFO"
	.sectionflags	@""
	.align	4


	//----- nvinfo : EIATTR_CUDA_API_VERSION
	.align		4
        /*0000*/ 	.byte	0x04, 0x37
        /*0002*/ 	.short	(.L_180 - .L_179)
.L_179:
        /*0004*/ 	.word	0x00000082


	//----- nvinfo : EIATTR_KPARAM_INFO
	.align		4
.L_180:
        /*0008*/ 	.byte	0x04, 0x17
        /*000a*/ 	.short	(.L_182 - .L_181)
.L_181:
        /*000c*/ 	.word	0x00000000
        /*0010*/ 	.short	0x0000
        /*0012*/ 	.short	0x0000
        /*0014*/ 	.byte	0x00, 0xf0, 0xe1, 0x10


	//----- nvinfo : EIATTR_SPARSE_MMA_MASK
	.align		4
.L_182:
        /*0018*/ 	.byte	0x03, 0x50
        /*001a*/ 	.short	0x0000


	//----- nvinfo : EIATTR_MAXREG_COUNT
	.align		4
        /*001c*/ 	.byte	0x03, 0x1b
        /*001e*/ 	.short	0x00ff


	//----- nvinfo : EIATTR_MERCURY_ISA_VERSION
	.align		4
        /*0020*/ 	.byte	0x03, 0x5f
        /*0022*/ 	.short	0x0101


	//----- nvinfo : EIATTR_EXIT_INSTR_OFFSETS
	.align		4
        /*0024*/ 	.byte	0x04, 0x1c
        /*0026*/ 	.short	(.L_184 - .L_183)


	//   ....[0]....
.L_183:
        /*0028*/ 	.word	0x00000010


	//----- nvinfo : EIATTR_MAX_THREADS
	.align		4
.L_184:
        /*002c*/ 	.byte	0x04, 0x05
        /*002e*/ 	.short	(.L_186 - .L_185)
.L_185:
        /*0030*/ 	.word	0x00000100
        /*0034*/ 	.word	0x00000001
        /*0038*/ 	.word	0x00000001


	//----- nvinfo : EIATTR_CBANK_PARAM_SIZE
	.align		4
.L_186:
        /*003c*/ 	.byte	0x03, 0x19
        /*003e*/ 	.short	0x0438


	//----- nvinfo : EIATTR_PARAM_CBANK
	.align		4
        /*0040*/ 	.byte	0x04, 0x0a
        /*0042*/ 	.short	(.L_188 - .L_187)
	.align		4
.L_187:
        /*0044*/ 	.word	index@(.nv.constant0._ZN7cutlass13device_kernelIN5flash19enable_sm80_to_sm89INS1_16FlashAttnFwdSm80INS1_25CollectiveMainloopFwdSm80ILi8ELi1ELb0EN4cute5tupleIJNS5_1CILi128EEENS7_ILi64EEENS7_ILi192EEEEEELi192ENS_10bfloat16_tEfNS_4arch4Sm80ELb0ELb1ELb0ELb1ELb0ELb1ELb1ELb1EEENS1_21CollectiveEpilogueFwdINS6_IJS8_SA_S9_EEENS6_IJNS7_ILi1EEESI_SI_EEESC_SE_Li256ELb1ELb1ELb1ELb0EEENS1_36VarlenDynamicPersistentTileSchedulerILi128ELi64ELi256ELi256ELb1ELb1ELb0ELb1ELb0ELb1EEEEEEEEEvNT_6ParamsE)
        /*0048*/ 	.short	0x0210
        /*004a*/ 	.short	0x0438


	//----- nvinfo : EIATTR_SW_WAR
	.align		4
.L_188:
        /*004c*/ 	.byte	0x04, 0x36
        /*004e*/ 	.short	(.L_190 - .L_189)
.L_189:
        /*0050*/ 	.word	0x00000008
.L_190:


//--------------------- .nv.info._ZN7cutlass13device_kernelIN5flash19enable_sm80_to_sm89INS1_16FlashAttnFwdSm80INS1_25CollectiveMainloopFwdSm80ILi8ELi1ELb1EN4cute5tupleIJNS5_1CILi128EEENS7_ILi96EEENS7_ILi192EEEEEELi192ENS_10bfloat16_tEfNS_4arch4Sm80ELb1ELb0ELb0ELb0ELb0ELb0ELb1ELb1EEENS1_21CollectiveEpilogueFwdINS6_IJS8_SA_S9_EEENS6_IJNS7_ILi1EEESI_SI_EEESC_SE_Li256ELb0ELb1ELb1ELb0EEENS1_30DynamicPersistentTileSchedulerILi256ELi256ELb1ELb1ELb0EEEEEEEEEvNT_6ParamsE --------------------------
	.section	.nv.info._ZN7cutlass13device_kernelIN5flash19enable_sm80_to_sm89INS1_16FlashAttnFwdSm80INS1_25CollectiveMainloopFwdSm80ILi8ELi1ELb1EN4cute5tupleIJNS5_1CILi128EEENS7_ILi96EEENS7_ILi192EEEEEELi192ENS_10bfloat16_tEfNS_4arch4Sm80ELb1ELb0ELb0ELb0ELb0ELb0ELb1ELb1EEENS1_21CollectiveEpilogueFwdINS6_IJS8_SA_S9_EEENS6_IJNS7_ILi1EEESI_SI_EEESC_SE_Li256ELb0ELb1ELb1ELb0EEENS1_30DynamicPersistentTileSchedulerILi256ELi256ELb1ELb1ELb0EEEEEEEEEvNT_6ParamsE,"",@"SHT_CUDA_INFO"
	.sectionflags	@""
	.align	4


	//----- nvinfo : EIATTR_CUDA_API_VERSION
	.align		4
        /*0000*/ 	.byte	0x04, 0x37
        /*0002*/ 	.short	(.L_192 - .L_191)
.L_191:
        /*0004*/ 	.word	0x00000082


	//----- nvinfo : EIATTR_KPARAM_INFO
	.align		4
.L_192:
        /*0008*/ 	.byte	0x04, 0x17
        /*000a*/ 	.short	(.L_194 - .L_193)
.L_193:
        /*000c*/ 	.word	0x00000000
        /*0010*/ 	.short	0x0000
        /*0012*/ 	.short	0x0000
        /*0014*/ 	.byte	0x00, 0xf0, 0xa1, 0x10


	//----- nvinfo : EIATTR_SPARSE_MMA_MASK
	.align		4
.L_194:
        /*0018*/ 	.byte	0x03, 0x50
        /*001a*/ 	.short	0x0000


	//----- nvinfo : EIATTR_MAXREG_COUNT
	.align		4
        /*001c*/ 	.byte	0x03, 0x1b
        /*001e*/ 	.short	0x00ff


	//----- nvinfo : EIATTR_MERCURY_ISA_VERSION
	.align		4
        /*0020*/ 	.byte	0x03, 0x5f
        /*0022*/ 	.short	0x0101


	//----- nvinfo : EIATTR_EXIT_INSTR_OFFSETS
	.align		4
        /*0024*/ 	.byte	0x04, 0x1c
        /*0026*/ 	.short	(.L_196 - .L_195)


	//   ....[0]....
.L_195:
        /*0028*/ 	.word	0x00000010


	//----- nvinfo : EIATTR_MAX_THREADS
	.align		4
.L_196:
        /*002c*/ 	.byte	0x04, 0x05
        /*002e*/ 	.short	(.L_198 - .L_197)
.L_197:
        /*0030*/ 	.word	0x00000100
        /*0034*/ 	.word	0x00000001
        /*0038*/ 	.word	0x00000001


	//----- nvinfo : EIATTR_CBANK_PARAM_SIZE
	.align		4
.L_198:
        /*003c*/ 	.byte	0x03, 0x19
        /*003e*/ 	.short	0x0428


	//----- nvinfo : EIATTR_PARAM_CBANK
	.align		4
        /*0040*/ 	.byte	0x04, 0x0a
        /*0042*/ 	.short	(.L_200 - .L_199)
	.align		4
.L_199:
        /*0044*/ 	.word	index@(.nv.constant0._ZN7cutlass13device_kernelIN5flash19enable_sm80_to_sm89INS1_16FlashAttnFwdSm80INS1_25CollectiveMainloopFwdSm80ILi8ELi1ELb1EN4cute5tupleIJNS5_1CILi128EEENS7_ILi96EEENS7_ILi192EEEEEELi192ENS_10bfloat16_tEfNS_4arch4Sm80ELb1ELb0ELb0ELb0ELb0ELb0ELb1ELb1EEENS1_21CollectiveEpilogueFwdINS6_IJS8_SA_S9_EEENS6_IJNS7_ILi1EEESI_SI_EEESC_SE_Li256ELb0ELb1ELb1ELb0EEENS1_30DynamicPersistentTileSchedulerILi256ELi256ELb1ELb1ELb0EEEEEEEEEvNT_6ParamsE)
        /*0048*/ 	.short	0x0210
        /*004a*/ 	.short	0x0428


	//----- nvinfo : EIATTR_SW_WAR
	.align		4
.L_200:
        /*004c*/ 	.byte	0x04, 0x36
        /*004e*/ 	.short	(.L_202 - .L_201)
.L_201:
        /*0050*/ 	.word	0x00000008
.L_202:


//--------------------- .nv.info._ZN7cutlass13device_kernelIN5flash19enable_sm80_to_sm89INS1_16FlashAttnFwdSm80INS1_25CollectiveMainloopFwdSm80ILi8ELi1ELb0EN4cute5tupleIJNS5_1CILi128EEENS7_ILi64EEENS7_ILi192EEEEEELi192ENS_10bfloat16_tEfNS_4arch4Sm80ELb1ELb0ELb0ELb1ELb0ELb0ELb1ELb1EEENS1_21CollectiveEpilogueFwdINS6_IJS8_SA_S9_EEENS6_IJNS7_ILi1EEESI_SI_EEESC_SE_Li256ELb1ELb1ELb1ELb0EEENS1_36VarlenDynamicPersistentTileSchedulerILi128ELi64ELi256ELi256ELb1ELb1ELb0ELb1ELb1ELb1EEEEEEEEEvNT_6ParamsE --------------------------
	.section	.nv.info._ZN7cutlass13device_kernelIN5flash19enable_sm80_to_sm89INS1_16FlashAttnFwdSm80INS1_25CollectiveMainloopFwdSm80ILi8ELi1ELb0EN4cute5tupleIJNS5_1CILi128EEENS7_ILi64EEENS7_ILi192EEEEEELi192ENS_10bfloat16_tEfNS_4arch4Sm80ELb1ELb0ELb0ELb1ELb0ELb0ELb1ELb1EEENS1_21CollectiveEpilogueFwdINS6_IJS8_SA_S9_EEENS6_IJNS7_ILi1EEESI_SI_EEESC_SE_Li256ELb1ELb1ELb1ELb0EEENS1_36VarlenDynamicPersistentTileSchedulerILi128ELi64ELi256ELi256ELb1ELb1ELb0ELb1ELb1ELb1EEEEEEEEEvNT_6ParamsE,"",@"SHT_CUDA_INFO"
	.sectionflags	@""
	.align	4


	//----- nvinfo : EIATTR_CUDA_API_VERSION
	.align		4
        /*0000*/ 	.byte	0x04, 0x37
        /*0002*/ 	.short	(.L_204 - .L_203)
.L_203:
        /*0004*/ 	.word	0x00000082


	//----- nvinfo : EIATTR_KPARAM_INFO
	.align		4
.L_204:
        /*0008*/ 	.byte	0x04, 0x17
        /*000a*/ 	.short	(.L_206 - .L_205)
.L_205:
        /*000c*/ 	.word	0x00000000
        /*0010*/ 	.short	0x0000
        /*0012*/ 	.short	0x0000
        /*0014*/ 	.byte	0x00, 0xf0, 0xe1, 0x10


	//----- nvinfo : EIATTR_SPARSE_MMA_MASK
	.align		4
.L_206:
        /*0018*/ 	.byte	0x03, 0x50
        /*001a*/ 	.short	0x0000


	//----- nvinfo : EIATTR_MAXREG_COUNT
	.align		4
        /*001c*/ 	.byte	0x03, 0x1b
        /*001e*/ 	.short	0x00ff


	//----- nvinfo : EIATTR_MERCURY_ISA_VERSION
	.align		4
        /*0020*/ 	.byte	0x03, 0x5f
        /*0022*/ 	.short	0x0101


	//----- nvinfo : EIATTR_EXIT_INSTR_OFFSETS
	.align		4
        /*0024*/ 	.byte	0x04, 0x1c
        /*0026*/ 	.short	(.L_208 - .L_207)


	//   ....[0]....
.L_207:
        /*0028*/ 	.word	0x00000010


	//----- nvinfo : EIATTR_MAX_THREADS
	.align		4
.L_208:
        /*002c*/ 	.byte	0x04, 0x05
        /*002e*/ 	.short	(.L_210 - .L_209)
.L_209:
        /*0030*/ 	.word	0x00000100
        /*0034*/ 	.word	0x00000001
        /*0038*/ 	.word	0x00000001


	//----- nvinfo : EIATTR_CBANK_PARAM_SIZE
	.align		4
.L_210:
        /*003c*/ 	.byte	0x03, 0x19
        /*003e*/ 	.short	0x0438


	//----- nvinfo : EIATTR_PARAM_CBANK
	.align		4
        /*0040*/ 	.byte	0x04, 0x0a
        /*0042*/ 	.short	(.L_212 - .L_211)
	.align		4
.L_211:
        /*0044*/ 	.word	index@(.nv.constant0._ZN7cutlass13device_kernelIN5flash19enable_sm80_to_sm89INS1_16FlashAttnFwdSm80INS1_25CollectiveMainloopFwdSm80ILi8ELi1ELb0EN4cute5tupleIJNS5_1CILi128EEENS7_ILi64EEENS7_ILi192EEEEEELi192ENS_10bfloat16_tEfNS_4arch4Sm80ELb1ELb0ELb0ELb1ELb0ELb0ELb1ELb1EEENS1_21CollectiveEpilogueFwdINS6_IJS8_SA_S9_EEENS6_IJNS7_ILi1EEESI_SI_EEESC_SE_Li256ELb1ELb1ELb1ELb0EEENS1_36VarlenDynamicPersistentTileSchedulerILi128ELi64ELi256ELi256ELb1ELb1ELb0ELb1ELb1ELb1EEEEEEEEEvNT_6ParamsE)
        /*0048*/ 	.short	0x0210
        /*004a*/ 	.short	0x0438


	//----- nvinfo : EIATTR_SW_WAR
	.align		4
.L_212:
        /*004c*/ 	.byte	0x04, 0x36
        /*004e*/ 	.short	(.L_214 - .L_213)
.L_213:
        /*0050*/ 	.word	0x00000008
.L_214:


//--------------------- .nv.info._ZN7cutlass13device_kernelIN5flash19enable_sm80_to_sm89INS1_16FlashAttnFwdSm80INS1_25CollectiveMainloopFwdSm80ILi8ELi1ELb0EN4cute5tupleIJNS5_1CILi128EEENS7_ILi64EEENS7_ILi192EEEEEELi192ENS_10bfloat16_tEfNS_4arch4Sm80ELb1ELb0ELb0ELb1ELb0ELb1ELb1ELb1EEENS1_21CollectiveEpilogueFwdINS6_IJS8_SA_S9_EEENS6_IJNS7_ILi1EEESI_SI_EEESC_SE_Li256ELb1ELb1ELb1ELb0EEENS1_36VarlenDynamicPersistentTileSchedulerILi128ELi64ELi256ELi256ELb1ELb1ELb0ELb1ELb1ELb1EEEEEEEEEvNT_6ParamsE --------------------------
	.section	.nv.info._ZN7cutlass13device_kernelIN5flash19enable_sm80_to_sm89INS1_16FlashAttnFwdSm80INS1_25CollectiveMainloopFwdSm80ILi8ELi1ELb0EN4cute5tupleIJNS5_1CILi128EEENS7_ILi64EEENS7_ILi192EEEEEELi192ENS_10bfloat16_tEfNS_4arch4Sm80ELb1ELb0ELb0ELb1ELb0ELb1ELb1ELb1EEENS1_21CollectiveEpilogueFwdINS6_IJS8_SA_S9_EEENS6_IJNS7_ILi1EEESI_SI_EEESC_SE_Li256ELb1ELb1ELb1ELb0EEENS1_36VarlenDynamicPersistentTileSchedulerILi128ELi64ELi256ELi256ELb1ELb1ELb0ELb1ELb1ELb1EEEEEEEEEvNT_6ParamsE,"",@"SHT_CUDA_INFO"
	.sectionflags	@""
	.align	4


	//----- nvinfo : EIATTR_CUDA_API_VERSION
	.align		4
        /*0000*/ 	.byte	0x04, 0x37
        /*0002*/ 	.short	(.L_216 - .L_215)
.L_215:
        /*0004*/ 	.word	0x00000082


	//----- nvinfo : EIATTR_KPARAM_INFO
	.align		4
.L_216:
        /*0008*/ 	.byte	0x04, 0x17
        /*000a*/ 	.short	(.L_218 - .L_217)
.L_217:
        /*000c*/ 	.word	0x00000000
        /*0010*/ 	.short	0x0000
        /*0012*/ 	.short	0x0000
        /*0014*/ 	.byte	0x00, 0xf0, 0xe1, 0x10


	//----- nvinfo : EIATTR_SPARSE_MMA_MASK
	.align		4
.L_218:
        /*0018*/ 	.byte	0x03, 0x50
        /*001a*/ 	.short	0x0000


	//----- nvinfo : EIATTR_MAXREG_COUNT
	.align		4
        /*001c*/ 	.byte	0x03, 0x1b
        /*001e*/ 	.short	0x00ff


	//----- nvinfo : EIATTR_MERCURY_ISA_VERSION
	.align		4
        /*0020*/ 	.byte	0x03, 0x5f
        /*0022*/ 	.short	0x0101


	//----- nvinfo : EIATTR_EXIT_INSTR_OFFSETS
	.align		4
        /*0024*/ 	.byte	0x04, 0x1c
        /*0026*/ 	.short	(.L_220 - .L_219)


	//   ....[0]....
.L_219:
        /*0028*/ 	.word	0x00000010


	//----- nvinfo : EIATTR_MAX_THREADS
	.align		4
.L_220:
        /*002c*/ 	.byte	0x04, 0x05
        /*002e*/ 	.short	(.L_222 - .L_221)
.L_221:
        /*0030*/ 	.word	0x00000100
        /*0034*/ 	.word	0x00000001
        /*0038*/ 	.word	0x00000001


	//----- nvinfo : EIATTR_CBANK_PARAM_SIZE
	.align		4
.L_222:
        /*003c*/ 	.byte	0x03, 0x19
        /*003e*/ 	.short	0x0438


	//----- nvinfo : EIATTR_PARAM_CBANK
	.align		4
        /*0040*/ 	.byte	0x04, 0x0a
        /*0042*/ 	.short	(.L_224 - .L_223)
	.align		4
.L_223:
        /*0044*/ 	.word	index@(.nv.constant0._ZN7cutlass13device_kernelIN5flash19enable_sm80_to_sm89INS1_16FlashAttnFwdSm80INS1_25CollectiveMainloopFwdSm80ILi8ELi1ELb0EN4cute5tupleIJNS5_1CILi128EEENS7_ILi64EEENS7_ILi192EEEEEELi192ENS_10bfloat16_tEfNS_4arch4Sm80ELb1ELb0ELb0ELb1ELb0ELb1ELb1ELb1EEENS1_21CollectiveEpilogueFwdINS6_IJS8_SA_S9_EEENS6_IJNS7_ILi1EEESI_SI_EEESC_SE_Li256ELb1ELb1ELb1ELb0EEENS1_36VarlenDynamicPersistentTileSchedulerILi128ELi64ELi256ELi256ELb1ELb1ELb0ELb1ELb1ELb1EEEEEEEEEvNT_6ParamsE)
        /*0048*/ 	.short	0x0210
        /*004a*/ 	.short	0x0438


	//----- nvinfo : EIATTR_SW_WAR
	.align		4
.L_224:
        /*004c*/ 	.byte	0x04, 0x36
        /*004e*/ 	.short	(.L_226 - .L_225)
.L_225:
        /*0050*/ 	.word	0x00000008
.L_226:


//--------------------- .nv.info._ZN7cutlass13device_kernelIN5flash19enable_sm80_to_sm89INS1_16FlashAttnFwdSm80INS1_25CollectiveMainloopFwdSm80ILi8ELi2ELb1EN4cute5tupleIJNS5_1CILi128EEENS7_ILi96EEENS7_ILi192EEEEEELi192ENS_10bfloat16_tEfNS_4arch4Sm80ELb0ELb0ELb0ELb0ELb0ELb0ELb1ELb1EEENS1_21CollectiveEpilogueFwdINS6_IJS8_SA_S9_EEENS6_IJNS7_ILi1EEESI_SI_EEESC_SE_Li256ELb0ELb1ELb1ELb0EEENS1_19SingleTileSchedulerILb0ELb1ELb1ELi128EEEEEEEEEvNT_6ParamsE --------------------------
	.section	.nv.info._ZN7cutlass13device_kernelIN5flash19enable_sm80_to_sm89INS1_16FlashAttnFwdSm80INS1_25CollectiveMainloopFwdSm80ILi8ELi2ELb1EN4cute5tupleIJNS5_1CILi128EEENS7_ILi96EEENS7_ILi192EEEEEELi192ENS_10bfloat16_tEfNS_4arch4Sm80ELb0ELb0ELb0ELb0ELb0ELb0ELb1ELb1EEENS1_21CollectiveEpilogueFwdINS6_IJS8_SA_S9_EEENS6_IJNS7_ILi1EEESI_SI_EEESC_SE_Li256ELb0ELb1ELb1ELb0EEENS1_19SingleTileSchedulerILb0ELb1ELb1ELi128EEEEEEEEEvNT_6ParamsE,"",@"SHT_CUDA_INFO"
	.sectionflags	@""
	.align	4


	//----- nvinfo : EIATTR_CUDA_API_VERSION
	.align		4
        /*0000*/ 	.byte	0x04, 0x37
        /*0002*/ 	.short	(.L_228 - .L_227)
.L_227:
        /*0004*/ 	.word	0x00000082


	//----- nvinfo : EIATTR_KPARAM_INFO
	.align		4
.L_228:
        /*0008*/ 	.byte	0x04, 0x17
        /*000a*/ 	.short	(.L_230 - .L_229)
.L_229:
        /*000c*/ 	.word	0x00000000
        /*0010*/ 	.short	0x0000
        /*0012*/ 	.short	0x0000
        /*0014*/ 	.byte	0x00, 0xf0, 0x61, 0x10


	//----- nvinfo : EIATTR_SPARSE_MMA_MASK
	.align		4
.L_230:
        /*0018*/ 	.byte	0x03, 0x50
        /*001a*/ 	.short	0x0000


	//----- nvinfo : EIATTR_MAXREG_COUNT
	.align		4
        /*001c*/ 	.byte	0x03, 0x1b
        /*001e*/ 	.short	0x00ff


	//----- nvinfo : EIATTR_MERCURY_ISA_VERSION
	.align		4
        /*0020*/ 	.byte	0x03, 0x5f
        /*0022*/ 	.short	0x0101


	//----- nvinfo : EIATTR_EXIT_INSTR_OFFSETS
	.align		4
        /*0024*/ 	.byte	0x04, 0x1c
        /*0026*/ 	.short	(.L_232 - .L_231)


	//   ....[0]....
.L_231:
        /*0028*/ 	.word	0x00000010


	//----- nvinfo : EIATTR_MAX_THREADS
	.align		4
.L_232:
        /*002c*/ 	.byte	0x04, 0x05
        /*002e*/ 	.short	(.L_234 - .L_233)
.L_233:
        /*0030*/ 	.word	0x00000100
        /*0034*/ 	.word	0x00000001
        /*0038*/ 	.word	0x00000001


	//----- nvinfo : EIATTR_CBANK_PARAM_SIZE
	.align		4
.L_234:
        /*003c*/ 	.byte	0x03, 0x19
        /*003e*/ 	.short	0x0418


	//----- nvinfo : EIATTR_PARAM_CBANK
	.align		4
        /*0040*/ 	.byte	0x04, 0x0a
        /*0042*/ 	.short	(.L_236 - .L_235)
	.align		4
.L_235:
        /*0044*/ 	.word	index@(.nv.constant0._ZN7cutlass13device_kernelIN5flash19enable_sm80_to_sm89INS1_16FlashAttnFwdSm80INS1_25CollectiveMainloopFwdSm80ILi8ELi2ELb1EN4cute5tupleIJNS5_1CILi128EEENS7_ILi96EEENS7_ILi192EEEEEELi192ENS_10bfloat16_tEfNS_4arch4Sm80ELb0ELb0ELb0ELb0ELb0ELb0ELb1ELb1EEENS1_21CollectiveEpilogueFwdINS6_IJS8_SA_S9_EEENS6_IJNS7_ILi1EEESI_SI_EEESC_SE_Li256ELb0ELb1ELb1ELb0EEENS1_19SingleTileSchedulerILb0ELb1ELb1ELi128EEEEEEEEEvNT_6ParamsE)
        /*0048*/ 	.short	0x0210
        /*004a*/ 	.short	0x0418


	//----- nvinfo : EIATTR_SW_WAR
	.align		4
.L_236:
        /*004c*/ 	.byte	0x04, 0x36
        /*004e*/ 	.short	(.L_238 - .L_237)
.L_237:
        /*0050*/ 	.word	0x00000008
.L_238:


//--------------------- .nv.info._ZN7cutlass13device_kernelIN5flash19enable_sm80_to_sm89INS1_16FlashAttnFwdSm80INS1_25CollectiveMainloopFwdSm80ILi8ELi2ELb0EN4cute5tupleIJNS5_1CILi128EEENS7_ILi64EEENS7_ILi192EEEEEELi192ENS_10bfloat16_tEfNS_4arch4Sm80ELb0ELb0ELb0ELb1ELb0ELb0ELb1ELb1EEENS1_21CollectiveEpilogueFwdINS6_IJS8_SA_S9_EEENS6_IJNS7_ILi1EEESI_SI_EEESC_SE_Li256ELb1ELb1ELb1ELb0EEENS1_36VarlenDynamicPersistentTileSchedulerILi128ELi64ELi256ELi256ELb1ELb1ELb0ELb0ELb1ELb1EEEEEEEEEvNT_6ParamsE --------------------------
	.section	.nv.info._ZN7cutlass13device_kernelIN5flash19enable_sm80_to_sm89INS1_16FlashAttnFwdSm80INS1_25CollectiveMainloopFwdSm80ILi8ELi2ELb0EN4cute5tupleIJNS5_1CILi128EEENS7_ILi64EEENS7_ILi192EEEEEELi192ENS_10bfloat16_tEfNS_4arch4Sm80ELb0ELb0ELb0ELb1ELb0ELb0ELb1ELb1EEENS1_21CollectiveEpilogueFwdINS6_IJS8_SA_S9_EEENS6_IJNS7_ILi1EEESI_SI_EEESC_SE_Li256ELb1ELb1ELb1ELb0EEENS1_36VarlenDynamicPersistentTileSchedulerILi128ELi64ELi256ELi256ELb1ELb1ELb0ELb0ELb1ELb1EEEEEEEEEvNT_6ParamsE,"",@"SHT_CUDA_INFO"
	.sectionflags	@""
	.align	4


	//----- nvinfo : EIATTR_CUDA_API_VERSION
	.align		4
        /*0000*/ 	.byte	0x04, 0x37
        /*0002*/ 	.short	(.L_240 - .L_239)
.L_239:
        /*0004*/ 	.word	0x00000082


	//----- nvinfo : EIATTR_KPARAM_INFO
	.align		4
.L_240:
        /*0008*/ 	.byte	0x04, 0x17
        /*000a*/ 	.short	(.L_242 - .L_241)
.L_241:
        /*000c*/ 	.word	0x00000000
        /*0010*/ 	.short	0x0000
        /*0012*/ 	.short	0x0000
        /*0014*/ 	.byte	0x00, 0xf0, 0xe1, 0x10


	//----- nvinfo : EIATTR_SPARSE_MMA_MASK
	.align		4
.L_242:
        /*0018*/ 	.byte	0x03, 0x50
        /*001a*/ 	.short	0x0000


	//----- nvinfo : EIATTR_MAXREG_COUNT
	.align		4
        /*001c*/ 	.byte	0x03, 0x1b
        /*001e*/ 	.short	0x00ff


	//----- nvinfo : EIATTR_MERCURY_ISA_VERSION
	.align		4
        /*0020*/ 	.byte	0x03, 0x5f
        /*0022*/ 	.short	0x0101


	//----- nvinfo : EIATTR_EXIT_INSTR_OFFSETS
	.align		4
        /*0024*/ 	.byte	0x04, 0x1c
        /*0026*/ 	.short	(.L_244 - .L_243)


	//   ....[0]....
.L_243:
        /*0028*/ 	.word	0x00000010


	//----- nvinfo : EIATTR_MAX_THREADS
	.align		4
.L_244:
        /*002c*/ 	.byte	0x04, 0x05
        /*002e*/ 	.short	(.L_246 - .L_245)
.L_245:
        /*0030*/ 	.word	0x00000100
        /*0034*/ 	.word	0x00000001
        /*0038*/ 	.word	0x00000001


	//----- nvinfo : EIATTR_CBANK_PARAM_SIZE
	.align		4
.L_246:
        /*003c*/ 	.byte	0x03, 0x19
        /*003e*/ 	.short	0x0438


	//----- nvinfo : EIATTR_PARAM_CBANK
	.align		4
        /*0040*/ 	.byte	0x04, 0x0a
        /*0042*/ 	.short	(.L_248 - .L_247)
	.align		4
.L_247:
        /*0044*/ 	.word	index@(.nv.constant0._ZN7cutlass13device_kernelIN5flash19enable_sm80_to_sm89INS1_16FlashAttnFwdSm80INS1_25CollectiveMainloopFwdSm80ILi8ELi2ELb0EN4cute5tupleIJNS5_1CILi128EEENS7_ILi64EEENS7_ILi192EEEEEELi192ENS_10bfloat16_tEfNS_4arch4Sm80ELb0ELb0ELb0ELb1ELb0ELb0ELb1ELb1EEENS1_21CollectiveEpilogueFwdINS6_IJS8_SA_S9_EEENS6_IJNS7_ILi1EEESI_SI_EEESC_SE_Li256ELb1ELb1ELb1ELb0EEENS1_36VarlenDynamicPersistentTileSchedulerILi128ELi64ELi256ELi256ELb1ELb1ELb0ELb0ELb1ELb1EEEEEEEEEvNT_6ParamsE)
        /*0048*/ 	.short	0x0210
        /*004a*/ 	.short	0x0438


	//----- nvinfo : EIATTR_SW_WAR
	.align		4
.L_248:
        /*004c*/ 	.byte	0x04, 0x36
        /*004e*/ 	.short	(.L_250 - .L_249)
.L_249:
        /*0050*/ 	.word	0x00000008
.L_250:


//--------------------- .nv.info._ZN7cutlass13device_kernelIN5flash19enable_sm80_to_sm89INS1_16FlashAttnFwdSm80INS1_25CollectiveMainloopFwdSm80ILi8ELi2ELb0EN4cute5tupleIJNS5_1CILi128EEENS7_ILi64EEENS7_ILi192EEEEEELi192ENS_10bfloat16_tEfNS_4arch4Sm80ELb0ELb0ELb0ELb1ELb0ELb1ELb1ELb1EEENS1_21CollectiveEpilogueFwdINS6_IJS8_SA_S9_EEENS6_IJNS7_ILi1EEESI_SI_EEESC_SE_Li256ELb1ELb1ELb1ELb0EEENS1_36VarlenDynamicPersistentTileSchedulerILi128ELi64ELi256ELi256ELb1ELb1ELb0ELb0ELb1ELb1EEEEEEEEEvNT_6ParamsE --------------------------
	.section	.nv.info._ZN7cutlass13device_kernelIN5flash19enable_sm80_to_sm89INS1_16FlashAttnFwdSm80INS1_25CollectiveMainloopFwdSm80ILi8ELi2ELb0EN4cute5tupleIJNS5_1CILi128EEENS7_ILi64EEENS7_ILi192EEEEEELi192ENS_10bfloat16_tEfNS_4arch4Sm80ELb0ELb0ELb0ELb1ELb0ELb1ELb1ELb1EEENS1_21CollectiveEpilogueFwdINS6_IJS8_SA_S9_EEENS6_IJNS7_ILi1EEESI_SI_EEESC_SE_Li256ELb1ELb1ELb1ELb0EEENS1_36VarlenDynamicPersistentTileSchedulerILi128ELi64ELi256ELi256ELb1ELb1ELb0ELb0ELb1ELb1EEEEEEEEEvNT_6ParamsE,"",@"SHT_CUDA_INFO"
	.sectionflags	@""
	.align	4


	//----- nvinfo : EIATTR_CUDA_API_VERSION
	.align		4
        /*0000*/ 	.byte	0x04, 0x37
        /*0002*/ 	.short	(.L_252 - .L_251)
.L_251:
        /*0004*/ 	.word	0x00000082


	//----- nvinfo : EIATTR_KPARAM_INFO
	.align		4
.L_252:
        /*0008*/ 	.byte	0x04, 0x17
        /*000a*/ 	.short	(.L_254 - .L_253)
.L_253:
        /*000c*/ 	.word	0x00000000
        /*0010*/ 	.short	0x0000
        /*0012*/ 	.short	0x0000
        /*0014*/ 	.byte	0x00, 0xf0, 0xe1, 0x10


	//----- nvinfo : EIATTR_SPARSE_MMA_MASK
	.align		4
.L_254:
        /*0018*/ 	.byte	0x03, 0x50
        /*001a*/ 	.short	0x0000


	//----- nvinfo : EIATTR_MAXREG_COUNT
	.align		4
        /*001c*/ 	.byte	0x03, 0x1b
        /*001e*/ 	.short	0x00ff


	//----- nvinfo : EIATTR_MERCURY_ISA_VERSION
	.align		4
        /*0020*/ 	.byte	0x03, 0x5f
        /*0022*/ 	.short	0x0101


	//----- nvinfo : EIATTR_EXIT_INSTR_OFFSETS
	.align		4
        /*0024*/ 	.byte	0x04, 0x1c
        /*0026*/ 	.short	(.L_256 - .L_255)


	//   ....[0]....
.L_255:
        /*0028*/ 	.word	0x00000010


	//----- nvinfo : EIATTR_MAX_THREADS
	.align		4
.L_256:
        /*002c*/ 	.byte	0x04, 0x05
        /*002e*/ 	.short	(.L_258 - .L_257)
.L_257:
        /*0030*/ 	.word	0x00000100
        /*0034*/ 	.word	0x00000001
        /*0038*/ 	.word	0x00000001


	//----- nvinfo : EIATTR_CBANK_PARAM_SIZE
	.align		4
.L_258:
        /*003c*/ 	.byte	0x03, 0x19
        /*003e*/ 	.short	0x0438


	//----- nvinfo : EIATTR_PARAM_CBANK
	.align		4
        /*0040*/ 	.byte	0x04, 0x0a
        /*0042*/ 	.short	(.L_260 - .L_259)
	.align		4
.L_259:
        /*0044*/ 	.word	index@(.nv.constant0._ZN7cutlass13device_kernelIN5flash19enable_sm80_to_sm89INS1_16FlashAttnFwdSm80INS1_25CollectiveMainloopFwdSm80ILi8ELi2ELb0EN4cute5tupleIJNS5_1CILi128EEENS7_ILi64EEENS7_ILi192EEEEEELi192ENS_10bfloat16_tEfNS_4arch4Sm80ELb0ELb0ELb0ELb1ELb0ELb1ELb1ELb1EEENS1_21CollectiveEpilogueFwdINS6_IJS8_SA_S9_EEENS6_IJNS7_ILi1EEESI_SI_EEESC_SE_Li256ELb1ELb1ELb1ELb0EEENS1_36VarlenDynamicPersistentTileSchedulerILi128ELi64ELi256ELi256ELb1ELb1ELb0ELb0ELb1ELb1EEEEEEEEEvNT_6ParamsE)
        /*0048*/ 	.short	0x0210
        /*004a*/ 	.short	0x0438


	//----- nvinfo : EIATTR_SW_WAR
	.align		4
.L_260:
        /*004c*/ 	.byte	0x04, 0x36
        /*004e*/ 	.short	(.L_262 - .L_261)
.L_261:
        /*0050*/ 	.word	0x00000008
.L_262:


//--------------------- .nv.info._ZN7cutlass13device_kernelIN5flash19enable_sm80_to_sm89INS1_16FlashAttnFwdSm80INS1_25CollectiveMainloopFwdSm80ILi8ELi2ELb0EN4cute5tupleIJNS5_1CILi128EEENS7_ILi64EEENS7_ILi192EEEEEELi192ENS_10bfloat16_tEfNS_4arch4Sm80ELb0ELb1ELb0ELb0ELb0ELb0ELb1ELb1EEENS1_21CollectiveEpilogueFwdINS6_IJS8_SA_S9_EEENS6_IJNS7_ILi1EEESI_SI_EEESC_SE_Li256ELb0ELb1ELb1ELb0EEENS1_19SingleTileSchedulerILb0ELb1ELb1ELi128EEEEEEEEEvNT_6ParamsE --------------------------
	.section	.nv.info._ZN7cutlass13device_kernelIN5flash19enable_sm80_to_sm89INS1_16FlashAttnFwdSm80INS1_25CollectiveMainloopFwdSm80ILi8ELi2ELb0EN4cute5tupleIJNS5_1CILi128EEENS7_ILi64EEENS7_ILi192EEEEEELi192ENS_10bfloat16_tEfNS_4arch4Sm80ELb0ELb1ELb0ELb0ELb0ELb0ELb1ELb1EEENS1_21CollectiveEpilogueFwdINS6_IJS8_SA_S9_EEENS6_IJNS7_ILi1EEESI_SI_EEESC_SE_Li256ELb0ELb1ELb1ELb0EEENS1_19SingleTileSchedulerILb0ELb1ELb1ELi128EEEEEEEEEvNT_6ParamsE,"",@"SHT_CUDA_INFO"
	.sectionflags	@""
	.align	4


	//----- nvinfo : EIATTR_CUDA_API_VERSION
	.align		4
        /*0000*/ 	.byte	0x04, 0x37
        /*0002*/ 	.short	(.L_264 - .L_263)
.L_263:
        /*0004*/ 	.word	0x00000082


	//----- nvinfo : EIATTR_KPARAM_INFO
	.align		4
.L_264:
        /*0008*/ 	.byte	0x04, 0x17
        /*000a*/ 	.short	(.L_266 - .L_265)
.L_265:
        /*000c*/ 	.word	0x00000000
        /*0010*/ 	.short	0x0000
        /*0012*/ 	.short	0x0000
        /*0014*/ 	.byte	0x00, 0xf0, 0x61, 0x10


	//----- nvinfo : EIATTR_SPARSE_MMA_MASK
	.align		4
.L_266:
        /*0018*/ 	.byte	0x03, 0x50
        /*001a*/ 	.short	0x0000


	//----- nvinfo : EIATTR_MAXREG_COUNT
	.align		4
        /*001c*/ 	.byte	0x03, 0x1b
        /*001e*/ 	.short	0x00ff


	//----- nvinfo : EIATTR_MERCURY_ISA_VERSION
	.align		4
        /*0020*/ 	.byte	0x03, 0x5f
        /*0022*/ 	.short	0x0101


	//----- nvinfo : EIATTR_EXIT_INSTR_OFFSETS
	.align		4
        /*0024*/ 	.byte	0x04, 0x1c
        /*0026*/ 	.short	(.L_268 - .L_267)


	//   ....[0]....
.L_267:
        /*0028*/ 	.word	0x00000010


	//----- nvinfo : EIATTR_MAX_THREADS
	.align		4
.L_268:
        /*002c*/ 	.byte	0x04, 0x05
        /*002e*/ 	.short	(.L_270 - .L_269)
.L_269:
        /*0030*/ 	.word	0x00000100
        /*0034*/ 	.word	0x00000001
        /*0038*/ 	.word	0x00000001


	//----- nvinfo : EIATTR_CBANK_PARAM_SIZE
	.align		4
.L_270:
        /*003c*/ 	.byte	0x03, 0x19
        /*003e*/ 	.short	0x0418


	//----- nvinfo : EIATTR_PARAM_CBANK
	.align		4
        /*0040*/ 	.byte	0x04, 0x0a
        /*0042*/ 	.short	(.L_272 - .L_271)
	.align		4
.L_271:
        /*0044*/ 	.word	index@(.nv.constant0._ZN7cutlass13device_kernelIN5flash19enable_sm80_to_sm89INS1_16FlashAttnFwdSm80INS1_25CollectiveMainloopFwdSm80ILi8ELi2ELb0EN4cute5tupleIJNS5_1CILi128EEENS7_ILi64EEENS7_ILi192EEEEEELi192ENS_10bfloat16_tEfNS_4arch4Sm80ELb0ELb1ELb0ELb0ELb0ELb0ELb1ELb1EEENS1_21CollectiveEpilogueFwdINS6_IJS8_SA_S9_EEENS6_IJNS7_ILi1EEESI_SI_EEESC_SE_Li256ELb0ELb1ELb1ELb0EEENS1_19SingleTileSchedulerILb0ELb1ELb1ELi128EEEEEEEEEvNT_6ParamsE)
        /*0048*/ 	.short	0x0210
        /*004a*/ 	.short	0x0418


	//----- nvinfo : EIATTR_SW_WAR
	.align		4
.L_272:
        /*004c*/ 	.byte	0x04, 0x36
        /*004e*/ 	.short	(.L_274 - .L_273)
.L_273:
        /*0050*/ 	.word	0x00000008
.L_274:


//--------------------- .nv.info._ZN7cutlass13device_kernelIN5flash19enable_sm80_to_sm89INS1_16FlashAttnFwdSm80INS1_25CollectiveMainloopFwdSm80ILi8ELi2ELb0EN4cute5tupleIJNS5_1CILi128EEENS7_ILi64EEENS7_ILi192EEEEEELi192ENS_10bfloat16_tEfNS_4arch4Sm80ELb0ELb1ELb0ELb1ELb0ELb0ELb1ELb1EEENS1_21CollectiveEpilogueFwdINS6_IJS8_SA_S9_EEENS6_IJNS7_ILi1EEESI_SI_EEESC_SE_Li256ELb1ELb1ELb1ELb0EEENS1_36VarlenDynamicPersistentTileSchedulerILi128ELi64ELi256ELi256ELb1ELb1ELb0ELb1ELb0ELb1EEEEEEEEEvNT_6ParamsE --------------------------
	.section	.nv.info._ZN7cutlass13device_kernelIN5flash19enable_sm80_to_sm89INS1_16FlashAttnFwdSm80INS1_25CollectiveMainloopFwdSm80ILi8ELi2ELb0EN4cute5tupleIJNS5_1CILi128EEENS7_ILi64EEENS7_ILi192EEEEEELi192ENS_10bfloat16_tEfNS_4arch4Sm80ELb0ELb1ELb0ELb1ELb0ELb0ELb1ELb1EEENS1_21CollectiveEpilogueFwdINS6_IJS8_SA_S9_EEENS6_IJNS7_ILi1EEESI_SI_EEESC_SE_Li256ELb1ELb1ELb1ELb0EEENS1_36VarlenDynamicPersistentTileSchedulerILi128ELi64ELi256ELi256ELb1ELb1ELb0ELb1ELb0ELb1EEEEEEEEEvNT_6ParamsE,"",@"SHT_CUDA_INFO"
	.sectionflags	@""
	.align	4


	//----- nvinfo : EIATTR_CUDA_API_VERSION
	.align		4
        /*0000*/ 	.byte	0x04, 0x37
        /*0002*/ 	.short	(.L_276 - .L_275)
.L_275:
        /*0004*/ 	.word	0x00000082


	//----- nvinfo : EIATTR_KPARAM_INFO
	.align		4
.L_276:
        /*0008*/ 	.byte	0x04, 0x17
        /*000a*/ 	.short	(.L_278 - .L_277)
.L_277:
        /*000c*/ 	.word	0x00000000
        /*0010*/ 	.short	0x0000
        /*0012*/ 	.short	0x0000
        /*0014*/ 	.byte	0x00, 0xf0, 0xe1, 0x10


	//----- nvinfo : EIATTR_SPARSE_MMA_MASK
	.align		4
.L_278:
        /*0018*/ 	.byte	0x03, 0x50
        /*001a*/ 	.short	0x0000


	//----- nvinfo : EIATTR_MAXREG_COUNT
	.align		4
        /*001c*/ 	.byte	0x03, 0x1b
        /*001e*/ 	.short	0x00ff


	//----- nvinfo : EIATTR_MERCURY_ISA_VERSION
	.align		4
        /*0020*/ 	.byte	0x03, 0x5f
        /*0022*/ 	.short	0x0101


	//----- nvinfo : EIATTR_EXIT_INSTR_OFFSETS
	.align		4
        /*0024*/ 	.byte	0x04, 0x1c
        /*0026*/ 	.short	(.L_280 - .L_279)


	//   ....[0]....
.L_279:
        /*0028*/ 	.word	0x00000010


	//----- nvinfo : EIATTR_MAX_THREADS
	.align		4
.L_280:
        /*002c*/ 	.byte	0x04, 0x05
        /*002e*/ 	.short	(.L_282 - .L_281)
.L_281:
        /*0030*/ 	.word	0x00000100
        /*0034*/ 	.word	0x00000001
        /*0038*/ 	.word	0x00000001


	//----- nvinfo : EIATTR_CBANK_PARAM_SIZE
	.align		4
.L_282:
        /*003c*/ 	.byte	0x03, 0x19
        /*003e*/ 	.short	0x0438


	//----- nvinfo : EIATTR_PARAM_CBANK
	.align		4
        /*0040*/ 	.byte	0x04, 0x0a
        /*0042*/ 	.short	(.L_284 - .L_283)
	.align		4
.L_283:
        /*0044*/ 	.word	index@(.nv.constant0._ZN7cutlass13device_kernelIN5flash19enable_sm80_to_sm89INS1_16FlashAttnFwdSm80INS1_25CollectiveMainloopFwdSm80ILi8ELi2ELb0EN4cute5tupleIJNS5_1CILi128EEENS7_ILi64EEENS7_ILi192EEEEEELi192ENS_10bfloat16_tEfNS_4arch4Sm80ELb0ELb1ELb0ELb1ELb0ELb0ELb1ELb1EEENS1_21CollectiveEpilogueFwdINS6_IJS8_SA_S9_EEENS6_IJNS7_ILi1EEESI_SI_EEESC_SE_Li256ELb1ELb1ELb1ELb0EEENS1_36VarlenDynamicPersistentTileSchedulerILi128ELi64ELi256ELi256ELb1ELb1ELb0ELb1ELb0ELb1EEEEEEEEEvNT_6ParamsE)
        /*0048*/ 	.short	0x0210
        /*004a*/ 	.short	0x0438


	//----- nvinfo : EIATTR_SW_WAR
	.align		4
.L_284:
        /*004c*/ 	.byte	0x04, 0x36
        /*004e*/ 	.short	(.L_286 - .L_285)
.L_285:
        /*0050*/ 	.word	0x00000008
.L_286:


//--------------------- .nv.info._ZN7cutlass13device_kernelIN5flash19enable_sm80_to_sm89INS1_16FlashAttnFwdSm80INS1_25CollectiveMainloopFwdSm80ILi8ELi2ELb0EN4cute5tupleIJNS5_1CILi128EEENS7_ILi64EEENS7_ILi192EEEEEELi192ENS_10bfloat16_tEfNS_4arch4Sm80ELb0ELb1ELb0ELb1ELb0ELb1ELb1ELb1EEENS1_21CollectiveEpilogueFwdINS6_IJS8_SA_S9_EEENS6_IJNS7_ILi1EEESI_SI_EEESC_SE_Li256ELb1ELb1ELb1ELb0EEENS1_36VarlenDynamicPersistentTileSchedulerILi128ELi64ELi256ELi256ELb1ELb1ELb0ELb1ELb0ELb1EEEEEEEEEvNT_6ParamsE --------------------------
	.section	.nv.info._ZN7cutlass13device_kernelIN5flash19enable_sm80_to_sm89INS1_16FlashAttnFwdSm80INS1_25CollectiveMainloopFwdSm80ILi8ELi2ELb0EN4cute5tupleIJNS5_1CILi128EEENS7_ILi64EEENS7_ILi192EEEEEELi192ENS_10bfloat16_tEfNS_4arch4Sm80ELb0ELb1ELb0ELb1ELb0ELb1ELb1ELb1EEENS1_21CollectiveEpilogueFwdINS6_IJS8_SA_S9_EEENS6_IJNS7_ILi1EEESI_SI_EEESC_SE_Li256ELb1ELb1ELb1ELb0EEENS1_36VarlenDynamicPersistentTileSchedulerILi128ELi64ELi256ELi256ELb1ELb1ELb0ELb1ELb0ELb1EEEEEEEEEvNT_6ParamsE,"",@"SHT_CUDA_INFO"
	.sectionflags	@""
	.align	4


	//----- nvinfo : EIATTR_CUDA_API_VERSION
	.align		4
        /*0000*/ 	.byte	0x04, 0x37
        /*0002*/ 	.short	(.L_288 - .L_287)
.L_287:
        /*0004*/ 	.word	0x00000082


	//----- nvinfo : EIATTR_KPARAM_INFO
	.align		4
.L_288:
        /*0008*/ 	.byte	0x04, 0x17
        /*000a*/ 	.short	(.L_290 - .L_289)
.L_289:
        /*000c*/ 	.word	0x00000000
        /*0010*/ 	.short	0x0000
        /*0012*/ 	.short	0x0000
        /*0014*/ 	.byte	0x00, 0xf0, 0xe1, 0x10


	//----- nvinfo : EIATTR_SPARSE_MMA_MASK
	.align		4
.L_290:
        /*0018*/ 	.byte	0x03, 0x50
        /*001a*/ 	.short	0x0000


	//----- nvinfo : EIATTR_MAXREG_COUNT
	.align		4
        /*001c*/ 	.byte	0x03, 0x1b
        /*001e*/ 	.short	0x00ff


	//----- nvinfo : EIATTR_MERCURY_ISA_VERSION
	.align		4
        /*0020*/ 	.byte	0x03, 0x5f
        /*0022*/ 	.short	0x0101


	//----- nvinfo : EIATTR_EXIT_INSTR_OFFSETS
	.align		4
        /*0024*/ 	.byte	0x04, 0x1c
        /*0026*/ 	.short	(.L_292 - .L_291)


	//   ....[0]....
.L_291:
        /*0028*/ 	.word	0x00000010


	//----- nvinfo : EIATTR_MAX_THREADS
	.align		4
.L_292:
        /*002c*/ 	.byte	0x04, 0x05
        /*002e*/ 	.short	(.L_294 - .L_293)
.L_293:
        /*0030*/ 	.word	0x00000100
        /*0034*/ 	.word	0x00000001
        /*0038*/ 	.word	0x00000001


	//----- nvinfo : EIATTR_CBANK_PARAM_SIZE
	.align		4
.L_294:
        /*003c*/ 	.byte	0x03, 0x19
        /*003e*/ 	.short	0x0438


	//----- nvinfo : EIATTR_PARAM_CBANK
	.align		4
        /*0040*/ 	.byte	0x04, 0x0a
        /*0042*/ 	.short	(.L_296 - .L_295)
	.align		4
.L_295:
        /*0044*/ 	.word	index@(.nv.constant0._ZN7cutlass13device_kernelIN5flash19enable_sm80_to_sm89INS1_16FlashAttnFwdSm80INS1_25CollectiveMainloopFwdSm80ILi8ELi2ELb0EN4cute5tupleIJNS5_1CILi128EEENS7_ILi64EEENS7_ILi192EEEEEELi192ENS_10bfloat16_tEfNS_4arch4Sm80ELb0ELb1ELb0ELb1ELb0ELb1ELb1ELb1EEENS1_21CollectiveEpilogueFwdINS6_IJS8_SA_S9_EEENS6_IJNS7_ILi1EEESI_SI_EEESC_SE_Li256ELb1ELb1ELb1ELb0EEENS1_36VarlenDynamicPersistentTileSchedulerILi128ELi64ELi256ELi256ELb1ELb1ELb0ELb1ELb0ELb1EEEEEEEEEvNT_6ParamsE)
        /*0048*/ 	.short	0x0210
        /*004a*/ 	.short	0x0438


	//----- nvinfo : EIATTR_SW_WAR
	.align		4
.L_296:
        /*004c*/ 	.byte	0x04, 0x36
        /*004e*/ 	.short	(.L_298 - .L_297)
.L_297:
        /*0050*/ 	.word	0x00000008
.L_298:


//--------------------- .nv.info._ZN7cutlass13device_kernelIN5flash19enable_sm80_to_sm89INS1_16FlashAttnFwdSm80INS1_25CollectiveMainloopFwdSm80ILi8ELi2ELb1EN4cute5tupleIJNS5_1CILi128EEENS7_ILi96EEENS7_ILi192EEEEEELi192ENS_10bfloat16_tEfNS_4arch4Sm80ELb1ELb0ELb0ELb0ELb0ELb0ELb1ELb1EEENS1_21CollectiveEpilogueFwdINS6_IJS8_SA_S9_EEENS6_IJNS7_ILi1EEESI_SI_EEESC_SE_Li256ELb0ELb1ELb1ELb0EEENS1_30DynamicPersistentTileSchedulerILi256ELi256ELb1ELb1ELb0EEEEEEEEEvNT_6ParamsE --------------------------
	.section	.nv.info._ZN7cutlass13device_kernelIN5flash19enable_sm80_to_sm89INS1_16FlashAttnFwdSm80INS1_25CollectiveMainloopFwdSm80ILi8ELi2ELb1EN4cute5tupleIJNS5_1CILi128EEENS7_ILi96EEENS7_ILi192EEEEEELi192ENS_10bfloat16_tEfNS_4arch4Sm80ELb1ELb0ELb0ELb0ELb0ELb0ELb1ELb1EEENS1_21CollectiveEpilogueFwdINS6_IJS8_SA_S9_EEENS6_IJNS7_ILi1EEESI_SI_EEESC_SE_Li256ELb0ELb1ELb1ELb0EEENS1_30DynamicPersistentTileSchedulerILi256ELi256ELb1ELb1ELb0EEEEEEEEEvNT_6ParamsE,"",@"SHT_CUDA_INFO"
	.sectionflags	@""
	.align	4


	//----- nvinfo : EIATTR_CUDA_API_VERSION
	.align		4
        /*0000*/ 	.byte	0x04, 0x37
        /*0002*/ 	.short	(.L_300 - .L_299)
.L_299:
        /*0004*/ 	.word	0x00000082


	//----- nvinfo : EIATTR_KPARAM_INFO
	.align		4
.L_300:
        /*0008*/ 	.byte	0x04, 0x17
        /*000a*/ 	.short	(.L_302 - .L_301)
.L_301:
        /*000c*/ 	.word	0x00000000
        /*0010*/ 	.short	0x0000
        /*0012*/ 	.short	0x0000
        /*0014*/ 	.byte	0x00, 0xf0, 0xa1, 0x10


	//----- nvinfo : EIATTR_SPARSE_MMA_MASK
	.align		4
.L_302:
        /*0018*/ 	.byte	0x03, 0x50
        /*001a*/ 	.short	0x0000


	//----- nvinfo : EIATTR_MAXREG_COUNT
	.align		4
        /*001c*/ 	.byte	0x03, 0x1b
        /*001e*/ 	.short	0x00ff


	//----- nvinfo : EIATTR_MERCURY_ISA_VERSION
	.align		4
        /*0020*/ 	.byte	0x03, 0x5f
        /*0022*/ 	.short	0x0101


	//----- nvinfo : EIATTR_EXIT_INSTR_OFFSETS
	.align		4
        /*0024*/ 	.byte	0x04, 0x1c
        /*0026*/ 	.short	(.L_304 - .L_303)


	//   ....[0]....
.L_303:
        /*0028*/ 	.word	0x00000010


	//----- nvinfo : EIATTR_MAX_THREADS
	.align		4
.L_304:
        /*002c*/ 	.byte	0x04, 0x05
        /*002e*/ 	.short	(.L_306 - .L_305)
.L_305:
        /*0030*/ 	.word	0x00000100
        /*0034*/ 	.word	0x00000001
        /*0038*/ 	.word	0x00000001


	//----- nvinfo : EIATTR_CBANK_PARAM_SIZE
	.align		4
.L_306:
        /*003c*/ 	.byte	0x03, 0x19
        /*003e*/ 	.short	0x0428


	//----- nvinfo : EIATTR_PARAM_CBANK
	.align		4
        /*0040*/ 	.byte	0x04, 0x0a
        /*0042*/ 	.short	(.L_308 - .L_307)
	.align		4
.L_307:
        /*0044*/ 	.word	index@(.nv.constant0._ZN7cutlass13device_kernelIN5flash19enable_sm80_to_sm89INS1_16FlashAttnFwdSm80INS1_25CollectiveMainloopFwdSm80ILi8ELi2ELb1EN4cute5tupleIJNS5_1CILi128EEENS7_ILi96EEENS7_ILi192EEEEEELi192ENS_10bfloat16_tEfNS_4arch4Sm80ELb1ELb0ELb0ELb0ELb0ELb0ELb1ELb1EEENS1_21CollectiveEpilogueFwdINS6_IJS8_SA_S9_EEENS6_IJNS7_ILi1EEESI_SI_EEESC_SE_Li256ELb0ELb1ELb1ELb0EEENS1_30DynamicPersistentTileSchedulerILi256ELi256ELb1ELb1ELb0EEEEEEEEEvNT_6ParamsE)
        /*0048*/ 	.short	0x0210
        /*004a*/ 	.short	0x0428


	//----- nvinfo : EIATTR_SW_WAR
	.align		4
.L_308:
        /*004c*/ 	.byte	0x04, 0x36
        /*004e*/ 	.short	(.L_310 - .L_309)
.L_309:
        /*0050*/ 	.word	0x00000008
.L_310:


//--------------------- .nv.info._ZN7cutlass13device_kernelIN5flash19enable_sm80_to_sm89INS1_16FlashAttnFwdSm80INS1_25CollectiveMainloopFwdSm80ILi8ELi2ELb0EN4cute5tupleIJNS5_1CILi128EEENS7_ILi64EEENS7_ILi192EEEEEELi192ENS_10bfloat16_tEfNS_4arch4Sm80ELb1ELb0ELb0ELb1ELb0ELb0ELb1ELb1EEENS1_21CollectiveEpilogueFwdINS6_IJS8_SA_S9_EEENS6_IJNS7_ILi1EEESI_SI_EEESC_SE_Li256ELb1ELb1ELb1ELb0EEENS1_36VarlenDynamicPersistentTileSchedulerILi128ELi64ELi256ELi256ELb1ELb1ELb0ELb1ELb1ELb1EEEEEEEEEvNT_6ParamsE --------------------------
	.section	.nv.info._ZN7cutlass13device_kernelIN5flash19enable_sm80_to_sm89INS1_16FlashAttnFwdSm80INS1_25CollectiveMainloopFwdSm80ILi8ELi2ELb0EN4cute5tupleIJNS5_1CILi128EEENS7_ILi64EEENS7_ILi192EEEEEELi192ENS_10bfloat16_tEfNS_4arch4Sm80ELb1ELb0ELb0ELb1ELb0ELb0ELb1ELb1EEENS1_21CollectiveEpilogueFwdINS6_IJS8_SA_S9_EEENS6_IJNS7_ILi1EEESI_SI_EEESC_SE_Li256ELb1ELb1ELb1ELb0EEENS1_36VarlenDynamicPersistentTileSchedulerILi128ELi64ELi256ELi256ELb1ELb1ELb0ELb1ELb1ELb1EEEEEEEEEvNT_6ParamsE,"",@"SHT_CUDA_INFO"
	.sectionflags	@""
	.align	4


	//----- nvinfo : EIATTR_CUDA_API_VERSION
	.align		4
        /*0000*/ 	.byte	0x04, 0x37
        /*0002*/ 	.short	(.L_312 - .L_311)
.L_311:
        /*0004*/ 	.word	0x00000082


	//----- nvinfo : EIATTR_KPARAM_INFO
	.align		4
.L_312:
        /*0008*/ 	.byte	0x04, 0x17
        /*000a*/ 	.short	(.L_314 - .L_313)
.L_313:
        /*000c*/ 	.word	0x00000000
        /*0010*/ 	.short	0x0000
        /*0012*/ 	.short	0x0000
        /*0014*/ 	.byte	0x00, 0xf0, 0xe1, 0x10


	//----- nvinfo : EIATTR_SPARSE_MMA_MASK
	.align		4
.L_314:
        /*0018*/ 	.byte	0x03, 0x50
        /*001a*/ 	.short	0x0000


	//----- nvinfo : EIATTR_MAXREG_COUNT
	.align		4
        /*001c*/ 	.byte	0x03, 0x1b
        /*001e*/ 	.short	0x00ff


	//----- nvinfo : EIATTR_MERCURY_ISA_VERSION
	.align		4
        /*0020*/ 	.byte	0x03, 0x5f
        /*0022*/ 	.short	0x0101


	//----- nvinfo : EIATTR_EXIT_INSTR_OFFSETS
	.align		4
        /*0024*/ 	.byte	0x04, 0x1c
        /*0026*/ 	.short	(.L_316 - .L_315)


	//   ....[0]....
.L_315:
        /*0028*/ 	.word	0x00000010


	//----- nvinfo : EIATTR_MAX_THREADS
	.align		4
.L_316:
        /*002c*/ 	.byte	0x04, 0x05
        /*002e*/ 	.short	(.L_318 - .L_317)
.L_317:
        /*0030*/ 	.word	0x00000100
        /*0034*/ 	.word	0x00000001
        /*0038*/ 	.word	0x00000001


	//----- nvinfo : EIATTR_CBANK_PARAM_SIZE
	.align		4
.L_318:
        /*003c*/ 	.byte	0x03, 0x19
        /*003e*/ 	.short	0x0438


	//----- nvinfo : EIATTR_PARAM_CBANK
	.align		4
        /*0040*/ 	.byte	0x04, 0x0a
        /*0042*/ 	.short	(.L_320 - .L_319)
	.align		4
.L_319:
        /*0044*/ 	.word	index@(.nv.constant0._ZN7cutlass13device_kernelIN5flash19enable_sm80_to_sm89INS1_16FlashAttnFwdSm80INS1_25CollectiveMainloopFwdSm80ILi8ELi2ELb0EN4cute5tupleIJNS5_1CILi128EEENS7_ILi64EEENS7_ILi192EEEEEELi192ENS_10bfloat16_tEfNS_4arch4Sm80ELb1ELb0ELb0ELb1ELb0ELb0ELb1ELb1EEENS1_21CollectiveEpilogueFwdINS6_IJS8_SA_S9_EEENS6_IJNS7_ILi1EEESI_SI_EEESC_SE_Li256ELb1ELb1ELb1ELb0EEENS1_36VarlenDynamicPersistentTileSchedulerILi128ELi64ELi256ELi256ELb1ELb1ELb0ELb1ELb1ELb1EEEEEEEEEvNT_6ParamsE)
        /*0048*/ 	.short	0x0210
        /*004a*/ 	.short	0x0438


	//----- nvinfo : EIATTR_SW_WAR
	.align		4
.L_320:
        /*004c*/ 	.byte	0x04, 0x36
        /*004e*/ 	.short	(.L_322 - .L_321)
.L_321:
        /*0050*/ 	.word	0x00000008
.L_322:


//--------------------- .nv.info._ZN7cutlass13device_kernelIN5flash19enable_sm80_to_sm89INS1_16FlashAttnFwdSm80INS1_25CollectiveMainloopFwdSm80ILi8ELi2ELb0EN4cute5tupleIJNS5_1CILi128EEENS7_ILi64EEENS7_ILi192EEEEEELi192ENS_10bfloat16_tEfNS_4arch4Sm80ELb1ELb0ELb0ELb1ELb0ELb1ELb1ELb1EEENS1_21CollectiveEpilogueFwdINS6_IJS8_SA_S9_EEENS6_IJNS7_ILi1EEESI_SI_EEESC_SE_Li256ELb1ELb1ELb1ELb0EEENS1_36VarlenDynamicPersistentTileSchedulerILi128ELi64ELi256ELi256ELb1ELb1ELb0ELb1ELb1ELb1EEEEEEEEEvNT_6ParamsE --------------------------
	.section	.nv.info._ZN7cutlass13device_kernelIN5flash19enable_sm80_to_sm89INS1_16FlashAttnFwdSm80INS1_25CollectiveMainloopFwdSm80ILi8ELi2ELb0EN4cute5tupleIJNS5_1CILi128EEENS7_ILi64EEENS7_ILi192EEEEEELi192ENS_10bfloat16_tEfNS_4arch4Sm80ELb1ELb0ELb0ELb1ELb0ELb1ELb1ELb1EEENS1_21CollectiveEpilogueFwdINS6_IJS8_SA_S9_EEENS6_IJNS7_ILi1EEESI_SI_EEESC_SE_Li256ELb1ELb1ELb1ELb0EEENS1_36VarlenDynamicPersistentTileSchedulerILi128ELi64ELi256ELi256ELb1ELb1ELb0ELb1ELb1ELb1EEEEEEEEEvNT_6ParamsE,"",@"SHT_CUDA_INFO"
	.sectionflags	@""
	.align	4


	//----- nvinfo : EIATTR_CUDA_API_VERSION
	.align		4
        /*0000*/ 	.byte	0x04, 0x37
        /*0002*/ 	.short	(.L_324 - .L_323)
.L_323:
        /*0004*/ 	.word	0x00000082


	//----- nvinfo : EIATTR_KPARAM_INFO
	.align		4
.L_324:
        /*0008*/ 	.byte	0x04, 0x17
        /*000a*/ 	.short	(.L_326 - .L_325)
.L_325:
        /*000c*/ 	.word	0x00000000
        /*0010*/ 	.short	0x0000
        /*0012*/ 	.short	0x0000
        /*0014*/ 	.byte	0x00, 0xf0, 0xe1, 0x10


	//----- nvinfo : EIATTR_SPARSE_MMA_MASK
	.align		4
.L_326:
        /*0018*/ 	.byte	0x03, 0x50
        /*001a*/ 	.short	0x0000


	//----- nvinfo : EIATTR_MAXREG_COUNT
	.align		4
        /*001c*/ 	.byte	0x03, 0x1b
        /*001e*/ 	.short	0x00ff


	//----- nvinfo : EIATTR_MERCURY_ISA_VERSION
	.align		4
        /*0020*/ 	.byte	0x03, 0x5f
        /*0022*/ 	.short	0x0101


	//----- nvinfo : EIATTR_EXIT_INSTR_OFFSETS
	.align		4
        /*0024*/ 	.byte	0x04, 0x1c
        /*0026*/ 	.short	(.L_328 - .L_327)


	//   ....[0]....
.L_327:
        /*0028*/ 	.word	0x00000010


	//----- nvinfo : EIATTR_MAX_THREADS
	.align		4
.L_328:
        /*002c*/ 	.byte	0x04, 0x05
        /*002e*/ 	.short	(.L_330 - .L_329)
.L_329:
        /*0030*/ 	.word	0x00000100
        /*0034*/ 	.word	0x00000001
        /*0038*/ 	.word	0x00000001


	//----- nvinfo : EIATTR_CBANK_PARAM_SIZE
	.align		4
.L_330:
        /*003c*/ 	.byte	0x03, 0x19
        /*003e*/ 	.short	0x0438


	//----- nvinfo : EIATTR_PARAM_CBANK
	.align		4
        /*0040*/ 	.byte	0x04, 0x0a
        /*0042*/ 	.short	(.L_332 - .L_331)
	.align		4
.L_331:
        /*0044*/ 	.word	index@(.nv.constant0._ZN7cutlass13device_kernelIN5flash19enable_sm80_to_sm89INS1_16FlashAttnFwdSm80INS1_25CollectiveMainloopFwdSm80ILi8ELi2ELb0EN4cute5tupleIJNS5_1CILi128EEENS7_ILi64EEENS7_ILi192EEEEEELi192ENS_10bfloat16_tEfNS_4arch4Sm80ELb1ELb0ELb0ELb1ELb0ELb1ELb1ELb1EEENS1_21CollectiveEpilogueFwdINS6_IJS8_SA_S9_EEENS6_IJNS7_ILi1EEESI_SI_EEESC_SE_Li256ELb1ELb1ELb1ELb0EEENS1_36VarlenDynamicPersistentTileSchedulerILi128ELi64ELi256ELi256ELb1ELb1ELb0ELb1ELb1ELb1EEEEEEEEEvNT_6ParamsE)
        /*0048*/ 	.short	0x0210
        /*004a*/ 	.short	0x0438


	//----- nvinfo : EIATTR_SW_WAR
	.align		4
.L_332:
        /*004c*/ 	.byte	0x04, 0x36
        /*004e*/ 	.short	(.L_334 - .L_333)
.L_333:
        /*0050*/ 	.word	0x00000008
.L_334:


//--------------------- .nv.callgraph             --------------------------
	.section	.nv.callgraph,"",@"SHT_CUDA_CALLGRAPH"
	.align	4
	.sectionentsize	8
	.align		4
        /*0000*/ 	.word	0x00000000
	.align		4
        /*0004*/ 	.word	0xffffffff
	.align		4
        /*0008*/ 	.word	0x00000000
	.align		4
        /*000c*/ 	.word	0xfffffffe
	.align		4
        /*0010*/ 	.word	0x00000000
	.align		4
        /*0014*/ 	.word	0xfffffffd
	.align		4
        /*0018*/ 	.word	0x00000000
	.align		4
        /*001c*/ 	.word	0xfffffffc


//--------------------- .nv.constant4             --------------------------
	.section	.nv.constant4,"a",@progbits
	.align	8
	.align		8
.nv.constant4:
        /*0000*/ 	.dword	_ZN72_INTERNAL_05d41440_36_flash_fwd_hdim192_bf16_split_sm80_cu_c784774a_31554cuda3std3__45__cpo5beginE
	.align		8
        /*0008*/ 	.dword	_ZN72_INTERNAL_05d41440_36_flash_fwd_hdim192_bf16_split_sm80_cu_c784774a_31554cuda3std3__45__cpo3endE
	.align		8
        /*0010*/ 	.dword	_ZN72_INTERNAL_05d41440_36_flash_fwd_hdim192_bf16_split_sm80_cu_c784774a_31554cuda3std3__45__cpo6cbeginE
	.align		8
        /*0018*/ 	.dword	_ZN72_INTERNAL_05d41440_36_flash_fwd_hdim192_bf16_split_sm80_cu_c784774a_31554cuda3std3__45__cpo4cendE
	.align		8
        /*0020*/ 	.dword	_ZN72_INTERNAL_05d41440_36_flash_fwd_hdim192_bf16_split_sm80_cu_c784774a_31554cuda3std3__474_GLOBAL__N__05d41440_36_flash_fwd_hdim192_bf16_split_sm80_cu_c784774a_31556ignoreE
	.align		8
        /*0028*/ 	.dword	_ZN72_INTERNAL_05d41440_36_flash_fwd_hdim192_bf16_split_sm80_cu_c784774a_31554cuda3std3__419piecewise_constructE
	.align		8
        /*0030*/ 	.dword	_ZN72_INTERNAL_05d41440_36_flash_fwd_hdim192_bf16_split_sm80_cu_c784774a_31554cuda3std3__48in_placeE
	.align		8
        /*0038*/ 	.dword	_ZN72_INTERNAL_05d41440_36_flash_fwd_hdim192_bf16_split_sm80_cu_c784774a_31554cuda3std6ranges3__45__cpo4swapE
	.align		8
        /*0040*/ 	.dword	_ZN72_INTERNAL_05d41440_36_flash_fwd_hdim192_bf16_split_sm80_cu_c784774a_31554cuda3std6ranges3__45__cpo9iter_moveE
	.align		8
        /*0048*/ 	.dword	_ZN72_INTERNAL_05d41440_36_flash_fwd_hdim192_bf16_split_sm80_cu_c784774a_31554cute7productE
	.align		8
        /*0050*/ 	.dword	_ZN72_INTERNAL_05d41440_36_flash_fwd_hdim192_bf16_split_sm80_cu_c784774a_31554cute1_E


//--------------------- .text._ZN7cutlass13device_kernelIN5flash19enable_sm80_to_sm89INS1_16FlashAttnFwdSm80INS1_25CollectiveMainloopFwdSm80ILi8ELi1ELb1EN4cute5tupleIJNS5_1CILi128EEENS7_ILi96EEENS7_ILi192EEEEEELi192ENS_10bfloat16_tEfNS_4arch4Sm80ELb0ELb0ELb0ELb0ELb0ELb0ELb1ELb1EEENS1_21CollectiveEpilogueFwdINS6_IJS8_SA_S9_EEENS6_IJNS7_ILi1EEESI_SI_EEESC_SE_Li256ELb0ELb1ELb1ELb0EEENS1_19SingleTileSchedulerILb0ELb1ELb1ELi128EEEEEEEEEvNT_6ParamsE --------------------------
	.section	.text._ZN7cutlass13device_kernelIN5flash19enable_sm80_to_sm89INS1_16FlashAttnFwdSm80INS1_25CollectiveMainloopFwdSm80ILi8ELi1ELb1EN4cute5tupleIJNS5_1CILi128EEENS7_ILi96EEENS7_ILi192EEEEEELi192ENS_10bfloat16_tEfNS_4arch4Sm80ELb0ELb0ELb0ELb0ELb0ELb0ELb1ELb1EEENS1_21CollectiveEpilogueFwdINS6_IJS8_SA_S9_EEENS6_IJNS7_ILi1EEESI_SI_EEESC_SE_Li256ELb0ELb1ELb1ELb0EEENS1_19SingleTileSchedulerILb0ELb1ELb1ELi128EEEEEEEEEvNT_6ParamsE,"ax",@progbits
	.align	128
.text._ZN7cutlass13device_kernelIN5flash19enable_sm80_to_sm89INS1_16FlashAttnFwdSm80INS1_25CollectiveMainloopFwdSm80ILi8ELi1ELb1EN4cute5tupleIJNS5_1CILi128EEENS7_ILi96EEENS7_ILi192EEEEEELi192ENS_10bfloat16_tEfNS_4arch4Sm80ELb0ELb0ELb0ELb0ELb0ELb0ELb1ELb1EEENS1_21CollectiveEpilogueFwdINS6_IJS8_SA_S9_EEENS6_IJNS7_ILi1EEESI_SI_EEESC_SE_Li256ELb0ELb1ELb1ELb0EEENS1_19SingleTileSchedulerILb0ELb1ELb1ELi128EEEEEEEEEvNT_6ParamsE:
        .type           _ZN7cutlass13device_kernelIN5flash19enable_sm80_to_sm89INS1_16FlashAttnFwdSm80INS1_25CollectiveMainloopFwdSm80ILi8ELi1ELb1EN4cute5tupleIJNS5_1CILi128EEENS7_ILi96EEENS7_ILi192EEEEEELi192ENS_10bfloat16_tEfNS_4arch4Sm80ELb0ELb0ELb0ELb0ELb0ELb0ELb1ELb1EEENS1_21CollectiveEpilogueFwdINS6_IJS8_SA_S9_EEENS6_IJNS7_ILi1EEESI_SI_EEESC_SE_Li256ELb0ELb1ELb1ELb0EEENS1_19SingleTileSchedulerILb0ELb1ELb1ELi128EEEEEEEEEvNT_6ParamsE,@function
        .size           _ZN7cutlass13device_kernelIN5flash19enable_sm80_to_sm89INS1_16FlashAttnFwdSm80INS1_25CollectiveMainloopFwdSm80ILi8ELi1ELb1EN4cute5tupleIJNS5_1CILi128EEENS7_ILi96EEENS7_ILi192EEEEEELi192ENS_10bfloat16_tEfNS_4arch4Sm80ELb0ELb0ELb0ELb0ELb0ELb0ELb1ELb1EEENS1_21CollectiveEpilogueFwdINS6_IJS8_SA_S9_EEENS6_IJNS7_ILi1EEESI_SI_EEESC_SE_Li256ELb0ELb1ELb1ELb0EEENS1_19SingleTileSchedulerILb0ELb1ELb1ELi128EEEEEEEEEvNT_6ParamsE,(.L_x_18 - _ZN7cutlass13device_kernelIN5flash19enable_sm80_to_sm89INS1_16FlashAttnFwdSm80INS1_25CollectiveMainloopFwdSm80ILi8ELi1ELb1EN4cute5tupleIJNS5_1CILi128EEENS7_ILi96EEENS7_ILi192EEEEEELi192ENS_10bfloat16_tEfNS_4arch4Sm80ELb0ELb0ELb0ELb0ELb0ELb0ELb1ELb1EEENS1_21CollectiveEpilogueFwdINS6_IJS8_SA_S9_EEENS6_IJNS7_ILi1EEESI_SI_EEESC_SE_Li256ELb0ELb1ELb1ELb0EEENS1_19SingleTileSchedulerILb0ELb1ELb1ELi128EEEEEEEEEvNT_6ParamsE)
        .other          _ZN7cutlass13device_kernelIN5flash19enable_sm80_to_sm89INS1_16FlashAttnFwdSm80INS1_25CollectiveMainloopFwdSm80ILi8ELi1ELb1EN4cute5tupleIJNS5_1CILi128EEENS7_ILi96EEENS7_ILi192EEEEEELi192ENS_10bfloat16_tEfNS_4arch4Sm80ELb0ELb0ELb0ELb0ELb0ELb0ELb1ELb1EEENS1_21CollectiveEpilogueFwdINS6_IJS8_SA_S9_EEENS6_IJNS7_ILi1EEESI_SI_EEESC_SE_Li256ELb0ELb1ELb1ELb0EEENS1_19SingleTileSchedulerILb0ELb1ELb1ELi128EEEEEEEEEvNT_6ParamsE,@"STO_CUDA_ENTRY STV_DEFAULT"
_ZN7cutlass13device_kernelIN5flash19enable_sm80_to_sm89INS1_16FlashAttnFwdSm80INS1_25CollectiveMainloopFwdSm80ILi8ELi1ELb1EN4cute5tupleIJNS5_1CILi128EEENS7_ILi96EEENS7_ILi192EEEEEELi192ENS_10bfloat16_tEfNS_4arch4Sm80ELb0ELb0ELb0ELb0ELb0ELb0ELb1ELb1EEENS1_21CollectiveEpilogueFwdINS6_IJS8_SA_S9_EEENS6_IJNS7_ILi1EEESI_SI_EEESC_SE_Li256ELb0ELb1ELb1ELb0EEENS1_19SingleTileSchedulerILb0ELb1ELb1ELi128EEEEEEEEEvNT_6ParamsE:
[----:B------:R-:W-:Y:S01]  /*0000*/  LDC R1, c[0x0][0x28] ;  /* 0x00000a00ff017b82 */ /* 0x000fe20000000800 */
[----:B------:R-:W-:Y:S05]  /*0010*/  EXIT ;  /* 0x000000000000794d */ /* 0x000fea0003800000 */
.L_x_0:
[----:B------:R-:W-:-:S00]  /*0020*/  BRA `(.L_x_0) ;  /* 0xfffffffc00fc7947 */ /* 0x000fc0000383ffff */
[----:B------:R-:W-:-:S00]  /*0030*/  NOP ;  /* 0x0000000000007918 */ /* 0x000fc00000000000 */
        /* <DEDUP_REMOVED lines=12> */
.L_x_18:


//--------------------- .text._ZN7cutlass13device_kernelIN5flash19enable_sm80_to_sm89INS1_16FlashAttnFwdSm80INS1_25CollectiveMainloopFwdSm80ILi8ELi1ELb0EN4cute5tupleIJNS5_1CILi128EEENS7_ILi64EEENS7_ILi192EEEEEELi192ENS_10bfloat16_tEfNS_4arch4Sm80ELb0ELb0ELb0ELb1ELb0ELb0ELb1ELb1EEENS1_21CollectiveEpilogueFwdINS6_IJS8_SA_S9_EEENS6_IJNS7_ILi1EEESI_SI_EEESC_SE_Li256ELb1ELb1ELb1ELb0EEENS1_36VarlenDynamicPersistentTileSchedulerILi128ELi64ELi256ELi256ELb1ELb1ELb0ELb0ELb1ELb1EEEEEEEEEvNT_6ParamsE --------------------------
	.section	.text._ZN7cutlass13device_kernelIN5flash19enable_sm80_to_sm89INS1_16FlashAttnFwdSm80INS1_25CollectiveMainloopFwdSm80ILi8ELi1ELb0EN4cute5tupleIJNS5_1CILi128EEENS7_ILi64EEENS7_ILi192EEEEEELi192ENS_10bfloat16_tEfNS_4arch4Sm80ELb0ELb0ELb0ELb1ELb0ELb0ELb1ELb1EEENS1_21CollectiveEpilogueFwdINS6_IJS8_SA_S9_EEENS6_IJNS7_ILi1EEESI_SI_EEESC_SE_Li256ELb1ELb1ELb1ELb0EEENS1_36VarlenDynamicPersistentTileSchedulerILi128ELi64ELi256ELi256ELb1ELb1ELb0ELb0ELb1ELb1EEEEEEEEEvNT_6ParamsE,"ax",@progbits
	.align	128
.text._ZN7cutlass13device_kernelIN5flash19enable_sm80_to_sm89INS1_16FlashAttnFwdSm80INS1_25CollectiveMainloopFwdSm80ILi8ELi1ELb0EN4cute5tupleIJNS5_1CILi128EEENS7_ILi64EEENS7_ILi192EEEEEELi192ENS_10bfloat16_tEfNS_4arch4Sm80ELb0ELb0ELb0ELb1ELb0ELb0ELb1ELb1EEENS1_21CollectiveEpilogueFwdINS6_IJS8_SA_S9_EEENS6_IJNS7_ILi1EEESI_SI_EEESC_SE_Li256ELb1ELb1ELb1ELb0EEENS1_36VarlenDynamicPersistentTileSchedulerILi128ELi64ELi256ELi256ELb1ELb1ELb0ELb0ELb1ELb1EEEEEEEEEvNT_6ParamsE:
        .type           _ZN7cutlass13device_kernelIN5flash19enable_sm80_to_sm89INS1_16FlashAttnFwdSm80INS1_25CollectiveMainloopFwdSm80ILi8ELi1ELb0EN4cute5tupleIJNS5_1CILi128EEENS7_ILi64EEENS7_ILi192EEEEEELi192ENS_10bfloat16_tEfNS_4arch4Sm80ELb0ELb0ELb0ELb1ELb0ELb0ELb1ELb1EEENS1_21CollectiveEpilogueFwdINS6_IJS8_SA_S9_EEENS6_IJNS7_ILi1EEESI_SI_EEESC_SE_Li256ELb1ELb1ELb1ELb0EEENS1_36VarlenDynamicPersistentTileSchedulerILi128ELi64ELi256ELi256ELb1ELb1ELb0ELb0ELb1ELb1EEEEEEEEEvNT_6ParamsE,@function
        .size           _ZN7cutlass13device_kernelIN5flash19enable_sm80_to_sm89INS1_16FlashAttnFwdSm80INS1_25CollectiveMainloopFwdSm80ILi8ELi1ELb0EN4cute5tupleIJNS5_1CILi128EEENS7_ILi64EEENS7_ILi192EEEEEELi192ENS_10bfloat16_tEfNS_4arch4Sm80ELb0ELb0ELb0ELb1ELb0ELb0ELb1ELb1EEENS1_21CollectiveEpilogueFwdINS6_IJS8_SA_S9_EEENS6_IJNS7_ILi1EEESI_SI_EEESC_SE_Li256ELb1ELb1ELb1ELb0EEENS1_36VarlenDynamicPersistentTileSchedulerILi128ELi64ELi256ELi256ELb1ELb1ELb0ELb0ELb1ELb1EEEEEEEEEvNT_6ParamsE,(.L_x_19 - _ZN7cutlass13device_kernelIN5flash19enable_sm80_to_sm89INS1_16FlashAttnFwdSm80INS1_25CollectiveMainloopFwdSm80ILi8ELi1ELb0EN4cute5tupleIJNS5_1CILi128EEENS7_ILi64EEENS7_ILi192EEEEEELi192ENS_10bfloat16_tEfNS_4arch4Sm80ELb0ELb0ELb0ELb1ELb0ELb0ELb1ELb1EEENS1_21CollectiveEpilogueFwdINS6_IJS8_SA_S9_EEENS6_IJNS7_ILi1EEESI_SI_EEESC_SE_Li256ELb1ELb1ELb1ELb0EEENS1_36VarlenDynamicPersistentTileSchedulerILi128ELi64ELi256ELi256ELb1ELb1ELb0ELb0ELb1ELb1EEEEEEEEEvNT_6ParamsE)
        .other          _ZN7cutlass13device_kernelIN5flash19enable_sm80_to_sm89INS1_16FlashAttnFwdSm80INS1_25CollectiveMainloopFwdSm80ILi8ELi1ELb0EN4cute5tupleIJNS5_1CILi128EEENS7_ILi64EEENS7_ILi192EEEEEELi192ENS_10bfloat16_tEfNS_4arch4Sm80ELb0ELb0ELb0ELb1ELb0ELb0ELb1ELb1EEENS1_21CollectiveEpilogueFwdINS6_IJS8_SA_S9_EEENS6_IJNS7_ILi1EEESI_SI_EEESC_SE_Li256ELb1ELb1ELb1ELb0EEENS1_36VarlenDynamicPersistentTileSchedulerILi128ELi64ELi256ELi256ELb1ELb1ELb0ELb0ELb1ELb1EEEEEEEEEvNT_6ParamsE,@"STO_CUDA_ENTRY STV_DEFAULT"
_ZN7cutlass13device_kernelIN5flash19enable_sm80_to_sm89INS1_16FlashAttnFwdSm80INS1_25CollectiveMainloopFwdSm80ILi8ELi1ELb0EN4cute5tupleIJNS5_1CILi128EEENS7_ILi64EEENS7_ILi192EEEEEELi192ENS_10bfloat16_tEfNS_4arch4Sm80ELb0ELb0ELb0ELb1ELb0ELb0ELb1ELb1EEENS1_21CollectiveEpilogueFwdINS6_IJS8_SA_S9_EEENS6_IJNS7_ILi1EEESI_SI_EEESC_SE_Li256ELb1ELb1ELb1ELb0EEENS1_36VarlenDynamicPersistentTileSchedulerILi128ELi64ELi256ELi256ELb1ELb1ELb0ELb0ELb1ELb1EEEEEEEEEvNT_6ParamsE:
[----:B------:R-:W-:Y:S01]  /*0000*/  LDC R1, c[0x0][0x28] ;  /* 0x00000a00ff017b82 */ /* 0x000fe20000000800 */
[----:B------:R-:W-:Y:S05]  /*0010*/  EXIT ;  /* 0x000000000000794d */ /* 0x000fea0003800000 */
.L_x_1:
        /* <DEDUP_REMOVED lines=14> */
.L_x_19:


//--------------------- .text._ZN7cutlass13device_kernelIN5flash19enable_sm80_to_sm89INS1_16FlashAttnFwdSm80INS1_25CollectiveMainloopFwdSm80ILi8ELi1ELb0EN4cute5tupleIJNS5_1CILi128EEENS7_ILi64EEENS7_ILi192EEEEEELi192ENS_10bfloat16_tEfNS_4arch4Sm80ELb0ELb0ELb0ELb1ELb0ELb1ELb1ELb1EEENS1_21CollectiveEpilogueFwdINS6_IJS8_SA_S9_EEENS6_IJNS7_ILi1EEESI_SI_EEESC_SE_Li256ELb1ELb1ELb1ELb0EEENS1_36VarlenDynamicPersistentTileSchedulerILi128ELi64ELi256ELi256ELb1ELb1ELb0ELb0ELb1ELb1EEEEEEEEEvNT_6ParamsE --------------------------
	.section	.text._ZN7cutlass13device_kernelIN5flash19enable_sm80_to_sm89INS1_16FlashAttnFwdSm80INS1_25CollectiveMainloopFwdSm80ILi8ELi1ELb0EN4cute5tupleIJNS5_1CILi128EEENS7_ILi64EEENS7_ILi192EEEEEELi192ENS_10bfloat16_tEfNS_4arch4Sm80ELb0ELb0ELb0ELb1ELb0ELb1ELb1ELb1EEENS1_21CollectiveEpilogueFwdINS6_IJS8_SA_S9_EEENS6_IJNS7_ILi1EEESI_SI_EEESC_SE_Li256ELb1ELb1ELb1ELb0EEENS1_36VarlenDynamicPersistentTileSchedulerILi128ELi64ELi256ELi256ELb1ELb1ELb0ELb0ELb1ELb1EEEEEEEEEvNT_6ParamsE,"ax",@progbits
	.align	128
.text._ZN7cutlass13device_kernelIN5flash19enable_sm80_to_sm89INS1_16FlashAttnFwdSm80INS1_25CollectiveMainloopFwdSm80ILi8ELi1ELb0EN4cute5tupleIJNS5_1CILi128EEENS7_ILi64EEENS7_ILi192EEEEEELi192ENS_10bfloat16_tEfNS_4arch4Sm80ELb0ELb0ELb0ELb1ELb0ELb1ELb1ELb1EEENS1_21CollectiveEpilogueFwdINS6_IJS8_SA_S9_EEENS6_IJNS7_ILi1EEESI_SI_EEESC_SE_Li256ELb1ELb1ELb1ELb0EEENS1_36VarlenDynamicPersistentTileSchedulerILi128ELi64ELi256ELi256ELb1ELb1ELb0ELb0ELb1ELb1EEEEEEEEEvNT_6ParamsE:
        .type           _ZN7cutlass13device_kernelIN5flash19enable_sm80_to_sm89INS1_16FlashAttnFwdSm80INS1_25CollectiveMainloopFwdSm80ILi8ELi1ELb0EN4cute5tupleIJNS5_1CILi128EEENS7_ILi64EEENS7_ILi192EEEEEELi192ENS_10bfloat16_tEfNS_4arch4Sm80ELb0ELb0ELb0ELb1ELb0ELb1ELb1ELb1EEENS1_21CollectiveEpilogueFwdINS6_IJS8_SA_S9_EEENS6_IJNS7_ILi1EEESI_SI_EEESC_SE_Li256ELb1ELb1ELb1ELb0EEENS1_36VarlenDynamicPersistentTileSchedulerILi128ELi64ELi256ELi256ELb1ELb1ELb0ELb0ELb1ELb1EEEEEEEEEvNT_6ParamsE,@function
        .size           _ZN7cutlass13device_kernelIN5flash19enable_sm80_to_sm89INS1_16FlashAttnFwdSm80INS1_25CollectiveMainloopFwdSm80ILi8ELi1ELb0EN4cute5tupleIJNS5_1CILi128EEENS7_ILi64EEENS7_ILi192EEEEEELi192ENS_10bfloat16_tEfNS_4arch4Sm80ELb0ELb0ELb0ELb1ELb0ELb1ELb1ELb1EEENS1_21CollectiveEpilogueFwdINS6_IJS8_SA_S9_EEENS6_IJNS7_ILi1EEESI_SI_EEESC_SE_Li256ELb1ELb1ELb1ELb0EEENS1_36VarlenDynamicPersistentTileSchedulerILi128ELi64ELi256ELi256ELb1ELb1ELb0ELb0ELb1ELb1EEEEEEEEEvNT_6ParamsE,(.L_x_20 - _ZN7cutlass13device_kernelIN5flash19enable_sm80_to_sm89INS1_16FlashAttnFwdSm80INS1_25CollectiveMainloopFwdSm80ILi8ELi1ELb0EN4cute5tupleIJNS5_1CILi128EEENS7_ILi64EEENS7_ILi192EEEEEELi192ENS_10bfloat16_tEfNS_4arch4Sm80ELb0ELb0ELb0ELb1ELb0ELb1ELb1ELb1EEENS1_21CollectiveEpilogueFwdINS6_IJS8_SA_S9_EEENS6_IJNS7_ILi1EEESI_SI_EEESC_SE_Li256ELb1ELb1ELb1ELb0EEENS1_36VarlenDynamicPersistentTileSchedulerILi128ELi64ELi256ELi256ELb1ELb1ELb0ELb0ELb1ELb1EEEEEEEEEvNT_6ParamsE)
        .other          _ZN7cutlass13device_kernelIN5flash19enable_sm80_to_sm89INS1_16FlashAttnFwdSm80INS1_25CollectiveMainloopFwdSm80ILi8ELi1ELb0EN4cute5tupleIJNS5_1CILi128EEENS7_ILi64EEENS7_ILi192EEEEEELi192ENS_10bfloat16_tEfNS_4arch4Sm80ELb0ELb0ELb0ELb1ELb0ELb1ELb1ELb1EEENS1_21CollectiveEpilogueFwdINS6_IJS8_SA_S9_EEENS6_IJNS7_ILi1EEESI_SI_EEESC_SE_Li256ELb1ELb1ELb1ELb0EEENS1_36VarlenDynamicPersistentTileSchedulerILi128ELi64ELi256ELi256ELb1ELb1ELb0ELb0ELb1ELb1EEEEEEEEEvNT_6ParamsE,@"STO_CUDA_ENTRY STV_DEFAULT"
_ZN7cutlass13device_kernelIN5flash19enable_sm80_to_sm89INS1_16FlashAttnFwdSm80INS1_25CollectiveMainloopFwdSm80ILi8ELi1ELb0EN4cute5tupleIJNS5_1CILi128EEENS7_ILi64EEENS7_ILi192EEEEEELi192ENS_10bfloat16_tEfNS_4arch4Sm80ELb0ELb0ELb0ELb1ELb0ELb1ELb1ELb1EEENS1_21CollectiveEpilogueFwdINS6_IJS8_SA_S9_EEENS6_IJNS7_ILi1EEESI_SI_EEESC_SE_Li256ELb1ELb1ELb1ELb0EEENS1_36VarlenDynamicPersistentTileSchedulerILi128ELi64ELi256ELi256ELb1ELb1ELb0ELb0ELb1ELb1EEEEEEEEEvNT_6ParamsE:
[----:B------:R-:W-:Y:S01]  /*0000*/  LDC R1, c[0x0][0x28] ;  /* 0x00000a00ff017b82 */ /* 0x000fe20000000800 */
[----:B------:R-:W-:Y:S05]  /*0010*/  EXIT ;  /* 0x000000000000794d */ /* 0x000fea0003800000 */
.L_x_2:
        /* <DEDUP_REMOVED lines=14> */
.L_x_20:


//--------------------- .text._ZN7cutlass13device_kernelIN5flash19enable_sm80_to_sm89INS1_16FlashAttnFwdSm80INS1_25CollectiveMainloopFwdSm80ILi8ELi1ELb0EN4cute5tupleIJNS5_1CILi128EEENS7_ILi64EEENS7_ILi192EEEEEELi192ENS_10bfloat16_tEfNS_4arch4Sm80ELb0ELb1ELb0ELb0ELb0ELb0ELb1ELb1EEENS1_21CollectiveEpilogueFwdINS6_IJS8_SA_S9_EEENS6_IJNS7_ILi1EEESI_SI_EEESC_SE_Li256ELb0ELb1ELb1ELb0EEENS1_19SingleTileSchedulerILb0ELb1ELb1ELi128EEEEEEEEEvNT_6ParamsE --------------------------
	.section	.text._ZN7cutlass13device_kernelIN5flash19enable_sm80_to_sm89INS1_16FlashAttnFwdSm80INS1_25CollectiveMainloopFwdSm80ILi8ELi1ELb0EN4cute5tupleIJNS5_1CILi128EEENS7_ILi64EEENS7_ILi192EEEEEELi192ENS_10bfloat16_tEfNS_4arch4Sm80ELb0ELb1ELb0ELb0ELb0ELb0ELb1ELb1EEENS1_21CollectiveEpilogueFwdINS6_IJS8_SA_S9_EEENS6_IJNS7_ILi1EEESI_SI_EEESC_SE_Li256ELb0ELb1ELb1ELb0EEENS1_19SingleTileSchedulerILb0ELb1ELb1ELi128EEEEEEEEEvNT_6ParamsE,"ax",@progbits
	.align	128
.text._ZN7cutlass13device_kernelIN5flash19enable_sm80_to_sm89INS1_16FlashAttnFwdSm80INS1_25CollectiveMainloopFwdSm80ILi8ELi1ELb0EN4cute5tupleIJNS5_1CILi128EEENS7_ILi64EEENS7_ILi192EEEEEELi192ENS_10bfloat16_tEfNS_4arch4Sm80ELb0ELb1ELb0ELb0ELb0ELb0ELb1ELb1EEENS1_21CollectiveEpilogueFwdINS6_IJS8_SA_S9_EEENS6_IJNS7_ILi1EEESI_SI_EEESC_SE_Li256ELb0ELb1ELb1ELb0EEENS1_19SingleTileSchedulerILb0ELb1ELb1ELi128EEEEEEEEEvNT_6ParamsE:
        .type           _ZN7cutlass13device_kernelIN5flash19enable_sm80_to_sm89INS1_16FlashAttnFwdSm80INS1_25CollectiveMainloopFwdSm80ILi8ELi1ELb0EN4cute5tupleIJNS5_1CILi128EEENS7_ILi64EEENS7_ILi192EEEEEELi192ENS_10bfloat16_tEfNS_4arch4Sm80ELb0ELb1ELb0ELb0ELb0ELb0ELb1ELb1EEENS1_21CollectiveEpilogueFwdINS6_IJS8_SA_S9_EEENS6_IJNS7_ILi1EEESI_SI_EEESC_SE_Li256ELb0ELb1ELb1ELb0EEENS1_19SingleTileSchedulerILb0ELb1ELb1ELi128EEEEEEEEEvNT_6ParamsE,@function
        .size           _ZN7cutlass13device_kernelIN5flash19enable_sm80_to_sm89INS1_16FlashAttnFwdSm80INS1_25CollectiveMainloopFwdSm80ILi8ELi1ELb0EN4cute5tupleIJNS5_1CILi128EEENS7_ILi64EEENS7_ILi192EEEEEELi192ENS_10bfloat16_tEfNS_4arch4Sm80ELb0ELb1ELb0ELb0ELb0ELb0ELb1ELb1EEENS1_21CollectiveEpilogueFwdINS6_IJS8_SA_S9_EEENS6_IJNS7_ILi1EEESI_SI_EEESC_SE_Li256ELb0ELb1ELb1ELb0EEENS1_19SingleTileSchedulerILb0ELb1ELb1ELi128EEEEEEEEEvNT_6ParamsE,(.L_x_21 - _ZN7cutlass13device_kernelIN5flash19enable_sm80_to_sm89INS1_16FlashAttnFwdSm80INS1_25CollectiveMainloopFwdSm80ILi8ELi1ELb0EN4cute5tupleIJNS5_1CILi128EEENS7_ILi64EEENS7_ILi192EEEEEELi192ENS_10bfloat16_tEfNS_4arch4Sm80ELb0ELb1ELb0ELb0ELb0ELb0ELb1ELb1EEENS1_21CollectiveEpilogueFwdINS6_IJS8_SA_S9_EEENS6_IJNS7_ILi1EEESI_SI_EEESC_SE_Li256ELb0ELb1ELb1ELb0EEENS1_19SingleTileSchedulerILb0ELb1ELb1ELi128EEEEEEEEEvNT_6ParamsE)
        .other          _ZN7cutlass13device_kernelIN5flash19enable_sm80_to_sm89INS1_16FlashAttnFwdSm80INS1_25CollectiveMainloopFwdSm80ILi8ELi1ELb0EN4cute5tupleIJNS5_1CILi128EEENS7_ILi64EEENS7_ILi192EEEEEELi192ENS_10bfloat16_tEfNS_4arch4Sm80ELb0ELb1ELb0ELb0ELb0ELb0ELb1ELb1EEENS1_21CollectiveEpilogueFwdINS6_IJS8_SA_S9_EEENS6_IJNS7_ILi1EEESI_SI_EEESC_SE_Li256ELb0ELb1ELb1ELb0EEENS1_19SingleTileSchedulerILb0ELb1ELb1ELi128EEEEEEEEEvNT_6ParamsE,@"STO_CUDA_ENTRY STV_DEFAULT"
_ZN7cutlass13device_kernelIN5flash19enable_sm80_to_sm89INS1_16FlashAttnFwdSm80INS1_25CollectiveMainloopFwdSm80ILi8ELi1ELb0EN4cute5tupleIJNS5_1CILi128EEENS7_ILi64EEENS7_ILi192EEEEEELi192ENS_10bfloat16_tEfNS_4arch4Sm80ELb0ELb1ELb0ELb0ELb0ELb0ELb1ELb1EEENS1_21CollectiveEpilogueFwdINS6_IJS8_SA_S9_EEENS6_IJNS7_ILi1EEESI_SI_EEESC_SE_Li256ELb0ELb1ELb1ELb0EEENS1_19SingleTileSchedulerILb0ELb1ELb1ELi128EEEEEEEEEvNT_6ParamsE:
[----:B------:R-:W-:Y:S01]  /*0000*/  LDC R1, c[0x0][0x28] ;  /* 0x00000a00ff017b82 */ /* 0x000fe20000000800 */
[----:B------:R-:W-:Y:S05]  /*0010*/  EXIT ;  /* 0x000000000000794d */ /* 0x000fea0003800000 */
.L_x_3:
        /* <DEDUP_REMOVED lines=14> */
.L_x_21:


//--------------------- .text._ZN7cutlass13device_kernelIN5flash19enable_sm80_to_sm89INS1_16FlashAttnFwdSm80INS1_25CollectiveMainloopFwdSm80ILi8ELi1ELb0EN4cute5tupleIJNS5_1CILi128EEENS7_ILi64EEENS7_ILi192EEEEEELi192ENS_10bfloat16_tEfNS_4arch4Sm80ELb0ELb1ELb0ELb1ELb0ELb0ELb1ELb1EEENS1_21CollectiveEpilogueFwdINS6_IJS8_SA_S9_EEENS6_IJNS7_ILi1EEESI_SI_EEESC_SE_Li256ELb1ELb1ELb1ELb0EEENS1_36VarlenDynamicPersistentTileSchedulerILi128ELi64ELi256ELi256ELb1ELb1ELb0ELb1ELb0ELb1EEEEEEEEEvNT_6ParamsE --------------------------
	.section	.text._ZN7cutlass13device_kernelIN5flash19enable_sm80_to_sm89INS1_16FlashAttnFwdSm80INS1_25CollectiveMainloopFwdSm80ILi8ELi1ELb0EN4cute5tupleIJNS5_1CILi128EEENS7_ILi64EEENS7_ILi192EEEEEELi192ENS_10bfloat16_tEfNS_4arch4Sm80ELb0ELb1ELb0ELb1ELb0ELb0ELb1ELb1EEENS1_21CollectiveEpilogueFwdINS6_IJS8_SA_S9_EEENS6_IJNS7_ILi1EEESI_SI_EEESC_SE_Li256ELb1ELb1ELb1ELb0EEENS1_36VarlenDynamicPersistentTileSchedulerILi128ELi64ELi256ELi256ELb1ELb1ELb0ELb1ELb0ELb1EEEEEEEEEvNT_6ParamsE,"ax",@progbits
	.align	128
.text._ZN7cutlass13device_kernelIN5flash19enable_sm80_to_sm89INS1_16FlashAttnFwdSm80INS1_25CollectiveMainloopFwdSm80ILi8ELi1ELb0EN4cute5tupleIJNS5_1CILi128EEENS7_ILi64EEENS7_ILi192EEEEEELi192ENS_10bfloat16_tEfNS_4arch4Sm80ELb0ELb1ELb0ELb1ELb0ELb0ELb1ELb1EEENS1_21CollectiveEpilogueFwdINS6_IJS8_SA_S9_EEENS6_IJNS7_ILi1EEESI_SI_EEESC_SE_Li256ELb1ELb1ELb1ELb0EEENS1_36VarlenDynamicPersistentTileSchedulerILi128ELi64ELi256ELi256ELb1ELb1ELb0ELb1ELb0ELb1EEEEEEEEEvNT_6ParamsE:
        .type           _ZN7cutlass13device_kernelIN5flash19enable_sm80_to_sm89INS1_16FlashAttnFwdSm80INS1_25CollectiveMainloopFwdSm80ILi8ELi1ELb0EN4cute5tupleIJNS5_1CILi128EEENS7_ILi64EEENS7_ILi192EEEEEELi192ENS_10bfloat16_tEfNS_4arch4Sm80ELb0ELb1ELb0ELb1ELb0ELb0ELb1ELb1EEENS1_21CollectiveEpilogueFwdINS6_IJS8_SA_S9_EEENS6_IJNS7_ILi1EEESI_SI_EEESC_SE_Li256ELb1ELb1ELb1ELb0EEENS1_36VarlenDynamicPersistentTileSchedulerILi128ELi64ELi256ELi256ELb1ELb1ELb0ELb1ELb0ELb1EEEEEEEEEvNT_6ParamsE,@function
        .size           _ZN7cutlass13device_kernelIN5flash19enable_sm80_to_sm89INS1_16FlashAttnFwdSm80INS1_25CollectiveMainloopFwdSm80ILi8ELi1ELb0EN4cute5tupleIJNS5_1CILi128EEENS7_ILi64EEENS7_ILi192EEEEEELi192ENS_10bfloat16_tEfNS_4arch4Sm80ELb0ELb1ELb0ELb1ELb0ELb0ELb1ELb1EEENS1_21CollectiveEpilogueFwdINS6_IJS8_SA_S9_EEENS6_IJNS7_ILi1EEESI_SI_EEESC_SE_Li256ELb1ELb1ELb1ELb0EEENS1_36VarlenDynamicPersistentTileSchedulerILi128ELi64ELi256ELi256ELb1ELb1ELb0ELb1ELb0ELb1EEEEEEEEEvNT_6ParamsE,(.L_x_22 - _ZN7cutlass13device_kernelIN5flash19enable_sm80_to_sm89INS1_16FlashAttnFwdSm80INS1_25CollectiveMainloopFwdSm80ILi8ELi1ELb0EN4cute5tupleIJNS5_1CILi128EEENS7_ILi64EEENS7_ILi192EEEEEELi192ENS_10bfloat16_tEfNS_4arch4Sm80ELb0ELb1ELb0ELb1ELb0ELb0ELb1ELb1EEENS1_21CollectiveEpilogueFwdINS6_IJS8_SA_S9_EEENS6_IJNS7_ILi1EEESI_SI_EEESC_SE_Li256ELb1ELb1ELb1ELb0EEENS1_36VarlenDynamicPersistentTileSchedulerILi128ELi64ELi256ELi256ELb1ELb1ELb0ELb1ELb0ELb1EEEEEEEEEvNT_6ParamsE)
        .other          _ZN7cutlass13device_kernelIN5flash19enable_sm80_to_sm89INS1_16FlashAttnFwdSm80INS1_25CollectiveMainloopFwdSm80ILi8ELi1ELb0EN4cute5tupleIJNS5_1CILi128EEENS7_ILi64EEENS7_ILi192EEEEEELi192ENS_10bfloat16_tEfNS_4arch4Sm80ELb0ELb1ELb0ELb1ELb0ELb0ELb1ELb1EEENS1_21CollectiveEpilogueFwdINS6_IJS8_SA_S9_EEENS6_IJNS7_ILi1EEESI_SI_EEESC_SE_Li256ELb1ELb1ELb1ELb0EEENS1_36VarlenDynamicPersistentTileSchedulerILi128ELi64ELi256ELi256ELb1ELb1ELb0ELb1ELb0ELb1EEEEEEEEEvNT_6ParamsE,@"STO_CUDA_ENTRY STV_DEFAULT"
_ZN7cutlass13device_kernelIN5flash19enable_sm80_to_sm89INS1_16FlashAttnFwdSm80INS1_25CollectiveMainloopFwdSm80ILi8ELi1ELb0EN4cute5tupleIJNS5_1CILi128EEENS7_ILi64EEENS7_ILi192EEEEEELi192ENS_10bfloat16_tEfNS_4arch4Sm80ELb0ELb1ELb0ELb1ELb0ELb0ELb1ELb1EEENS1_21CollectiveEpilogueFwdINS6_IJS8_SA_S9_EEENS6_IJNS7_ILi1EEESI_SI_EEESC_SE_Li256ELb1ELb1ELb1ELb0EEENS1_36VarlenDynamicPersistentTileSchedulerILi128ELi64ELi256ELi256ELb1ELb1ELb0ELb1ELb0ELb1EEEEEEEEEvNT_6ParamsE:
[----:B------:R-:W-:Y:S01]  /*0000*/  LDC R1, c[0x0][0x28] ;  /* 0x00000a00ff017b82 */ /* 0x000fe20000000800 */
[----:B------:R-:W-:Y:S05]  /*0010*/  EXIT ;  /* 0x000000000000794d */ /* 0x000fea0003800000 */
.L_x_4:
        /* <DEDUP_REMOVED lines=14> */
.L_x_22:


//--------------------- .text._ZN7cutlass13device_kernelIN5flash19enable_sm80_to_sm89INS1_16FlashAttnFwdSm80INS1_25CollectiveMainloopFwdSm80ILi8ELi1ELb0EN4cute5tupleIJNS5_1CILi128EEENS7_ILi64EEENS7_ILi192EEEEEELi192ENS_10bfloat16_tEfNS_4arch4Sm80ELb0ELb1ELb0ELb1ELb0ELb1ELb1ELb1EEENS1_21CollectiveEpilogueFwdINS6_IJS8_SA_S9_EEENS6_IJNS7_ILi1EEESI_SI_EEESC_SE_Li256ELb1ELb1ELb1ELb0EEENS1_36VarlenDynamicPersistentTileSchedulerILi128ELi64ELi256ELi256ELb1ELb1ELb0ELb1ELb0ELb1EEEEEEEEEvNT_6ParamsE --------------------------
	.section	.text._ZN7cutlass13device_kernelIN5flash19enable_sm80_to_sm89INS1_16FlashAttnFwdSm80INS1_25CollectiveMainloopFwdSm80ILi8ELi1ELb0EN4cute5tupleIJNS5_1CILi128EEENS7_ILi64EEENS7_ILi192EEEEEELi192ENS_10bfloat16_tEfNS_4arch4Sm80ELb0ELb1ELb0ELb1ELb0ELb1ELb1ELb1EEENS1_21CollectiveEpilogueFwdINS6_IJS8_SA_S9_EEENS6_IJNS7_ILi1EEESI_SI_EEESC_SE_Li256ELb1ELb1ELb1ELb0EEENS1_36VarlenDynamicPersistentTileSchedulerILi128ELi64ELi256ELi256ELb1ELb1ELb0ELb1ELb0ELb1EEEEEEEEEvNT_6ParamsE,"ax",@progbits
	.align	128
.text._ZN7cutlass13device_kernelIN5flash19enable_sm80_to_sm89INS1_16FlashAttnFwdSm80INS1_25CollectiveMainloopFwdSm80ILi8ELi1ELb0EN4cute5tupleIJNS5_1CILi128EEENS7_ILi64EEENS7_ILi192EEEEEELi192ENS_10bfloat16_tEfNS_4arch4Sm80ELb0ELb1ELb0ELb1ELb0ELb1ELb1ELb1EEENS1_21CollectiveEpilogueFwdINS6_IJS8_SA_S9_EEENS6_IJNS7_ILi1EEESI_SI_EEESC_SE_Li256ELb1ELb1ELb1ELb0EEENS1_36VarlenDynamicPersistentTileSchedulerILi128ELi64ELi256ELi256ELb1ELb1ELb0ELb1ELb0ELb1EEEEEEEEEvNT_6ParamsE:
        .type           _ZN7cutlass13device_kernelIN5flash19enable_sm80_to_sm89INS1_16FlashAttnFwdSm80INS1_25CollectiveMainloopFwdSm80ILi8ELi1ELb0EN4cute5tupleIJNS5_1CILi128EEENS7_ILi64EEENS7_ILi192EEEEEELi192ENS_10bfloat16_tEfNS_4arch4Sm80ELb0ELb1ELb0ELb1ELb0ELb1ELb1ELb1EEENS1_21CollectiveEpilogueFwdINS6_IJS8_SA_S9_EEENS6_IJNS7_ILi1EEESI_SI_EEESC_SE_Li256ELb1ELb1ELb1ELb0EEENS1_36VarlenDynamicPersistentTileSchedulerILi128ELi64ELi256ELi256ELb1ELb1ELb0ELb1ELb0ELb1EEEEEEEEEvNT_6ParamsE,@function
        .size           _ZN7cutlass13device_kernelIN5flash19enable_sm80_to_sm89INS1_16FlashAttnFwdSm80INS1_25CollectiveMainloopFwdSm80ILi8ELi1ELb0EN4cute5tupleIJNS5_1CILi128EEENS7_ILi64EEENS7_ILi192EEEEEELi192ENS_10bfloat16_tEfNS_4arch4Sm80ELb0ELb1ELb0ELb1ELb0ELb1ELb1ELb1EEENS1_21CollectiveEpilogueFwdINS6_IJS8_SA_S9_EEENS6_IJNS7_ILi1EEESI_SI_EEESC_SE_Li256ELb1ELb1ELb1ELb0EEENS1_36VarlenDynamicPersistentTileSchedulerILi128ELi64ELi256ELi256ELb1ELb1ELb0ELb1ELb0ELb1EEEEEEEEEvNT_6ParamsE,(.L_x_23 - _ZN7cutlass13device_kernelIN5flash19enable_sm80_to_sm89INS1_16FlashAttnFwdSm80INS1_25CollectiveMainloopFwdSm80ILi8ELi1ELb0EN4cute5tupleIJNS5_1CILi128EEENS7_ILi64EEENS7_ILi192EEEEEELi192ENS_10bfloat16_tEfNS_4arch4Sm80ELb0ELb1ELb0ELb1ELb0ELb1ELb1ELb1EEENS1_21CollectiveEpilogueFwdINS6_IJS8_SA_S9_EEENS6_IJNS7_ILi1EEESI_SI_EEESC_SE_Li256ELb1ELb1ELb1ELb0EEENS1_36VarlenDynamicPersistentTileSchedulerILi128ELi64ELi256ELi256ELb1ELb1ELb0ELb1ELb0ELb1EEEEEEEEEvNT_6ParamsE)
        .other          _ZN7cutlass13device_kernelIN5flash19enable_sm80_to_sm89INS1_16FlashAttnFwdSm80INS1_25CollectiveMainloopFwdSm80ILi8ELi1ELb0EN4cute5tupleIJNS5_1CILi128EEENS7_ILi64EEENS7_ILi192EEEEEELi192ENS_10bfloat16_tEfNS_4arch4Sm80ELb0ELb1ELb0ELb1ELb0ELb1ELb1ELb1EEENS1_21CollectiveEpilogueFwdINS6_IJS8_SA_S9_EEENS6_IJNS7_ILi1EEESI_SI_EEESC_SE_Li256ELb1ELb1ELb1ELb0EEENS1_36VarlenDynamicPersistentTileSchedulerILi128ELi64ELi256ELi256ELb1ELb1ELb0ELb1ELb0ELb1EEEEEEEEEvNT_6ParamsE,@"STO_CUDA_ENTRY STV_DEFAULT"
_ZN7cutlass13device_kernelIN5flash19enable_sm80_to_sm89INS1_16FlashAttnFwdSm80INS1_25CollectiveMainloopFwdSm80ILi8ELi1ELb0EN4cute5tupleIJNS5_1CILi128EEENS7_ILi64EEENS7_ILi192EEEEEELi192ENS_10bfloat16_tEfNS_4arch4Sm80ELb0ELb1ELb0ELb1ELb0ELb1ELb1ELb1EEENS1_21CollectiveEpilogueFwdINS6_IJS8_SA_S9_EEENS6_IJNS7_ILi1EEESI_SI_EEESC_SE_Li256ELb1ELb1ELb1ELb0EEENS1_36VarlenDynamicPersistentTileSchedulerILi128ELi64ELi256ELi256ELb1ELb1ELb0ELb1ELb0ELb1EEEEEEEEEvNT_6ParamsE:
[----:B------:R-:W-:Y:S01]  /*0000*/  LDC R1, c[0x0][0x28] ;  /* 0x00000a00ff017b82 */ /* 0x000fe20000000800 */
[----:B------:R-:W-:Y:S05]  /*0010*/  EXIT ;  /* 0x000000000000794d */ /* 0x000fea0003800000 */
.L_x_5:
        /* <DEDUP_REMOVED lines=14> */
.L_x_23:


//--------------------- .text._ZN7cutlass13device_kernelIN5flash19enable_sm80_to_sm89INS1_16FlashAttnFwdSm80INS1_25CollectiveMainloopFwdSm80ILi8ELi1ELb1EN4cute5tupleIJNS5_1CILi128EEENS7_ILi96EEENS7_ILi192EEEEEELi192ENS_10bfloat16_tEfNS_4arch4Sm80ELb1ELb0ELb0ELb0ELb0ELb0ELb1ELb1EEENS1_21CollectiveEpilogueFwdINS6_IJS8_SA_S9_EEENS6_IJNS7_ILi1EEESI_SI_EEESC_SE_Li256ELb0ELb1ELb1ELb0EEENS1_30DynamicPersistentTileSchedulerILi256ELi256ELb1ELb1ELb0EEEEEEEEEvNT_6ParamsE --------------------------
	.section	.text._ZN7cutlass13device_kernelIN5flash19enable_sm80_to_sm89INS1_16FlashAttnFwdSm80INS1_25CollectiveMainloopFwdSm80ILi8ELi1ELb1EN4cute5tupleIJNS5_1CILi128EEENS7_ILi96EEENS7_ILi192EEEEEELi192ENS_10bfloat16_tEfNS_4arch4Sm80ELb1ELb0ELb0ELb0ELb0ELb0ELb1ELb1EEENS1_21CollectiveEpilogueFwdINS6_IJS8_SA_S9_EEENS6_IJNS7_ILi1EEESI_SI_EEESC_SE_Li256ELb0ELb1ELb1ELb0EEENS1_30DynamicPersistentTileSchedulerILi256ELi256ELb1ELb1ELb0EEEEEEEEEvNT_6ParamsE,"ax",@progbits
	.align	128
.text._ZN7cutlass13device_kernelIN5flash19enable_sm80_to_sm89INS1_16FlashAttnFwdSm80INS1_25CollectiveMainloopFwdSm80ILi8ELi1ELb1EN4cute5tupleIJNS5_1CILi128EEENS7_ILi96EEENS7_ILi192EEEEEELi192ENS_10bfloat16_tEfNS_4arch4Sm80ELb1ELb0ELb0ELb0ELb0ELb0ELb1ELb1EEENS1_21CollectiveEpilogueFwdINS6_IJS8_SA_S9_EEENS6_IJNS7_ILi1EEESI_SI_EEESC_SE_Li256ELb0ELb1ELb1ELb0EEENS1_30DynamicPersistentTileSchedulerILi256ELi256ELb1ELb1ELb0EEEEEEEEEvNT_6ParamsE:
        .type           _ZN7cutlass13device_kernelIN5flash19enable_sm80_to_sm89INS1_16FlashAttnFwdSm80INS1_25CollectiveMainloopFwdSm80ILi8ELi1ELb1EN4cute5tupleIJNS5_1CILi128EEENS7_ILi96EEENS7_ILi192EEEEEELi192ENS_10bfloat16_tEfNS_4arch4Sm80ELb1ELb0ELb0ELb0ELb0ELb0ELb1ELb1EEENS1_21CollectiveEpilogueFwdINS6_IJS8_SA_S9_EEENS6_IJNS7_ILi1EEESI_SI_EEESC_SE_Li256ELb0ELb1ELb1ELb0EEENS1_30DynamicPersistentTileSchedulerILi256ELi256ELb1ELb1ELb0EEEEEEEEEvNT_6ParamsE,@function
        .size           _ZN7cutlass13device_kernelIN5flash19enable_sm80_to_sm89INS1_16FlashAttnFwdSm80INS1_25CollectiveMainloopFwdSm80ILi8ELi1ELb1EN4cute5tupleIJNS5_1CILi128EEENS7_ILi96EEENS7_ILi192EEEEEELi192ENS_10bfloat16_tEfNS_4arch4Sm80ELb1ELb0ELb0ELb0ELb0ELb0ELb1ELb1EEENS1_21CollectiveEpilogueFwdINS6_IJS8_SA_S9_EEENS6_IJNS7_ILi1EEESI_SI_EEESC_SE_Li256ELb0ELb1ELb1ELb0EEENS1_30DynamicPersistentTileSchedulerILi256ELi256ELb1ELb1ELb0EEEEEEEEEvNT_6ParamsE,(.L_x_24 - _ZN7cutlass13device_kernelIN5flash19enable_sm80_to_sm89INS1_16FlashAttnFwdSm80INS1_25CollectiveMainloopFwdSm80ILi8ELi1ELb1EN4cute5tupleIJNS5_1CILi128EEENS7_ILi96EEENS7_ILi192EEEEEELi192ENS_10bfloat16_tEfNS_4arch4Sm80ELb1ELb0ELb0ELb0ELb0ELb0ELb1ELb1EEENS1_21CollectiveEpilogueFwdINS6_IJS8_SA_S9_EEENS6_IJNS7_ILi1EEESI_SI_EEESC_SE_Li256ELb0ELb1ELb1ELb0EEENS1_30DynamicPersistentTileSchedulerILi256ELi256ELb1ELb1ELb0EEEEEEEEEvNT_6ParamsE)
        .other          _ZN7cutlass13device_kernelIN5flash19enable_sm80_to_sm89INS1_16FlashAttnFwdSm80INS1_25CollectiveMainloopFwdSm80ILi8ELi1ELb1EN4cute5tupleIJNS5_1CILi128EEENS7_ILi96EEENS7_ILi192EEEEEELi192ENS_10bfloat16_tEfNS_4arch4Sm80ELb1ELb0ELb0ELb0ELb0ELb0ELb1ELb1EEENS1_21CollectiveEpilogueFwdINS6_IJS8_SA_S9_EEENS6_IJNS7_ILi1EEESI_SI_EEESC_SE_Li256ELb0ELb1ELb1ELb0EEENS1_30DynamicPersistentTileSchedulerILi256ELi256ELb1ELb1ELb0EEEEEEEEEvNT_6ParamsE,@"STO_CUDA_ENTRY STV_DEFAULT"
_ZN7cutlass13device_kernelIN5flash19enable_sm80_to_sm89INS1_16FlashAttnFwdSm80INS1_25CollectiveMainloopFwdSm80ILi8ELi1ELb1EN4cute5tupleIJNS5_1CILi128EEENS7_ILi96EEENS7_ILi192EEEEEELi192ENS_10bfloat16_tEfNS_4arch4Sm80ELb1ELb0ELb0ELb0ELb0ELb0ELb1ELb1EEENS1_21CollectiveEpilogueFwdINS6_IJS8_SA_S9_EEENS6_IJNS7_ILi1EEESI_SI_EEESC_SE_Li256ELb0ELb1ELb1ELb0EEENS1_30DynamicPersistentTileSchedulerILi256ELi256ELb1ELb1ELb0EEEEEEEEEvNT_6ParamsE:
[----:B------:R-:W-:Y:S01]  /*0000*/  LDC R1, c[0x0][0x28] ;  /* 0x00000a00ff017b82 */ /* 0x000fe20000000800 */
[----:B------:R-:W-:Y:S05]  /*0010*/  EXIT ;  /* 0x000000000000794d */ /* 0x000fea0003800000 */
.L_x_6:
        /* <DEDUP_REMOVED lines=14> */
.L_x_24:


//--------------------- .text._ZN7cutlass13device_kernelIN5flash19enable_sm80_to_sm89INS1_16FlashAttnFwdSm80INS1_25CollectiveMainloopFwdSm80ILi8ELi1ELb0EN4cute5tupleIJNS5_1CILi128EEENS7_ILi64EEENS7_ILi192EEEEEELi192ENS_10bfloat16_tEfNS_4arch4Sm80ELb1ELb0ELb0ELb1ELb0ELb0ELb1ELb1EEENS1_21CollectiveEpilogueFwdINS6_IJS8_SA_S9_EEENS6_IJNS7_ILi1EEESI_SI_EEESC_SE_Li256ELb1ELb1ELb1ELb0EEENS1_36VarlenDynamicPersistentTileSchedulerILi128ELi64ELi256ELi256ELb1ELb1ELb0ELb1ELb1ELb1EEEEEEEEEvNT_6ParamsE --------------------------
	.section	.text._ZN7cutlass13device_kernelIN5flash19enable_sm80_to_sm89INS1_16FlashAttnFwdSm80INS1_25CollectiveMainloopFwdSm80ILi8ELi1ELb0EN4cute5tupleIJNS5_1CILi128EEENS7_ILi64EEENS7_ILi192EEEEEELi192ENS_10bfloat16_tEfNS_4arch4Sm80ELb1ELb0ELb0ELb1ELb0ELb0ELb1ELb1EEENS1_21CollectiveEpilogueFwdINS6_IJS8_SA_S9_EEENS6_IJNS7_ILi1EEESI_SI_EEESC_SE_Li256ELb1ELb1ELb1ELb0EEENS1_36VarlenDynamicPersistentTileSchedulerILi128ELi64ELi256ELi256ELb1ELb1ELb0ELb1ELb1ELb1EEEEEEEEEvNT_6ParamsE,"ax",@progbits
	.align	128
.text._ZN7cutlass13device_kernelIN5flash19enable_sm80_to_sm89INS1_16FlashAttnFwdSm80INS1_25CollectiveMainloopFwdSm80ILi8ELi1ELb0EN4cute5tupleIJNS5_1CILi128EEENS7_ILi64EEENS7_ILi192EEEEEELi192ENS_10bfloat16_tEfNS_4arch4Sm80ELb1ELb0ELb0ELb1ELb0ELb0ELb1ELb1EEENS1_21CollectiveEpilogueFwdINS6_IJS8_SA_S9_EEENS6_IJNS7_ILi1EEESI_SI_EEESC_SE_Li256ELb1ELb1ELb1ELb0EEENS1_36VarlenDynamicPersistentTileSchedulerILi128ELi64ELi256ELi256ELb1ELb1ELb0ELb1ELb1ELb1EEEEEEEEEvNT_6ParamsE:
        .type           _ZN7cutlass13device_kernelIN5flash19enable_sm80_to_sm89INS1_16FlashAttnFwdSm80INS1_25CollectiveMainloopFwdSm80ILi8ELi1ELb0EN4cute5tupleIJNS5_1CILi128EEENS7_ILi64EEENS7_ILi192EEEEEELi192ENS_10bfloat16_tEfNS_4arch4Sm80ELb1ELb0ELb0ELb1ELb0ELb0ELb1ELb1EEENS1_21CollectiveEpilogueFwdINS6_IJS8_SA_S9_EEENS6_IJNS7_ILi1EEESI_SI_EEESC_SE_Li256ELb1ELb1ELb1ELb0EEENS1_36VarlenDynamicPersistentTileSchedulerILi128ELi64ELi256ELi256ELb1ELb1ELb0ELb1ELb1ELb1EEEEEEEEEvNT_6ParamsE,@function
        .size           _ZN7cutlass13device_kernelIN5flash19enable_sm80_to_sm89INS1_16FlashAttnFwdSm80INS1_25CollectiveMainloopFwdSm80ILi8ELi1ELb0EN4cute5tupleIJNS5_1CILi128EEENS7_ILi64EEENS7_ILi192EEEEEELi192ENS_10bfloat16_tEfNS_4arch4Sm80ELb1ELb0ELb0ELb1ELb0ELb0ELb1ELb1EEENS1_21CollectiveEpilogueFwdINS6_IJS8_SA_S9_EEENS6_IJNS7_ILi1EEESI_SI_EEESC_SE_Li256ELb1ELb1ELb1ELb0EEENS1_36VarlenDynamicPersistentTileSchedulerILi128ELi64ELi256ELi256ELb1ELb1ELb0ELb1ELb1ELb1EEEEEEEEEvNT_6ParamsE,(.L_x_25 - _ZN7cutlass13device_kernelIN5flash19enable_sm80_to_sm89INS1_16FlashAttnFwdSm80INS1_25CollectiveMainloopFwdSm80ILi8ELi1ELb0EN4cute5tupleIJNS5_1CILi128EEENS7_ILi64EEENS7_ILi192EEEEEELi192ENS_10bfloat16_tEfNS_4arch4Sm80ELb1ELb0ELb0ELb1ELb0ELb0ELb1ELb1EEENS1_21CollectiveEpilogueFwdINS6_IJS8_SA_S9_EEENS6_IJNS7_ILi1EEESI_SI_EEESC_SE_Li256ELb1ELb1ELb1ELb0EEENS1_36VarlenDynamicPersistentTileSchedulerILi128ELi64ELi256ELi256ELb1ELb1ELb0ELb1ELb1ELb1EEEEEEEEEvNT_6ParamsE)
        .other          _ZN7cutlass13device_kernelIN5flash19enable_sm80_to_sm89INS1_16FlashAttnFwdSm80INS1_25CollectiveMainloopFwdSm80ILi8ELi1ELb0EN4cute5tupleIJNS5_1CILi128EEENS7_ILi64EEENS7_ILi192EEEEEELi192ENS_10bfloat16_tEfNS_4arch4Sm80ELb1ELb0ELb0ELb1ELb0ELb0ELb1ELb1EEENS1_21CollectiveEpilogueFwdINS6_IJS8_SA_S9_EEENS6_IJNS7_ILi1EEESI_SI_EEESC_SE_Li256ELb1ELb1ELb1ELb0EEENS1_36VarlenDynamicPersistentTileSchedulerILi128ELi64ELi256ELi256ELb1ELb1ELb0ELb1ELb1ELb1EEEEEEEEEvNT_6ParamsE,@"STO_CUDA_ENTRY STV_DEFAULT"
_ZN7cutlass13device_kernelIN5flash19enable_sm80_to_sm89INS1_16FlashAttnFwdSm80INS1_25CollectiveMainloopFwdSm80ILi8ELi1ELb0EN4cute5tupleIJNS5_1CILi128EEENS7_ILi64EEENS7_ILi192EEEEEELi192ENS_10bfloat16_tEfNS_4arch4Sm80ELb1ELb0ELb0ELb1ELb0ELb0ELb1ELb1EEENS1_21CollectiveEpilogueFwdINS6_IJS8_SA_S9_EEENS6_IJNS7_ILi1EEESI_SI_EEESC_SE_Li256ELb1ELb1ELb1ELb0EEENS1_36VarlenDynamicPersistentTileSchedulerILi128ELi64ELi256ELi256ELb1ELb1ELb0ELb1ELb1ELb1EEEEEEEEEvNT_6ParamsE:
[----:B------:R-:W-:Y:S01]  /*0000*/  LDC R1, c[0x0][0x28] ;  /* 0x00000a00ff017b82 */ /* 0x000fe20000000800 */
[----:B------:R-:W-:Y:S05]  /*0010*/  EXIT ;  /* 0x000000000000794d */ /* 0x000fea0003800000 */
.L_x_7:
        /* <DEDUP_REMOVED lines=14> */
.L_x_25:


//--------------------- .text._ZN7cutlass13device_kernelIN5flash19enable_sm80_to_sm89INS1_16FlashAttnFwdSm80INS1_25CollectiveMainloopFwdSm80ILi8ELi1ELb0EN4cute5tupleIJNS5_1CILi128EEENS7_ILi64EEENS7_ILi192EEEEEELi192ENS_10bfloat16_tEfNS_4arch4Sm80ELb1ELb0ELb0ELb1ELb0ELb1ELb1ELb1EEENS1_21CollectiveEpilogueFwdINS6_IJS8_SA_S9_EEENS6_IJNS7_ILi1EEESI_SI_EEESC_SE_Li256ELb1ELb1ELb1ELb0EEENS1_36VarlenDynamicPersistentTileSchedulerILi128ELi64ELi256ELi256ELb1ELb1ELb0ELb1ELb1ELb1EEEEEEEEEvNT_6ParamsE --------------------------
	.section	.text._ZN7cutlass13device_kernelIN5flash19enable_sm80_to_sm89INS1_16FlashAttnFwdSm80INS1_25CollectiveMainloopFwdSm80ILi8ELi1ELb0EN4cute5tupleIJNS5_1CILi128EEENS7_ILi64EEENS7_ILi192EEEEEELi192ENS_10bfloat16_tEfNS_4arch4Sm80ELb1ELb0ELb0ELb1ELb0ELb1ELb1ELb1EEENS1_21CollectiveEpilogueFwdINS6_IJS8_SA_S9_EEENS6_IJNS7_ILi1EEESI_SI_EEESC_SE_Li256ELb1ELb1ELb1ELb0EEENS1_36VarlenDynamicPersistentTileSchedulerILi128ELi64ELi256ELi256ELb1ELb1ELb0ELb1ELb1ELb1EEEEEEEEEvNT_6ParamsE,"ax",@progbits
	.align	128
.text._ZN7cutlass13device_kernelIN5flash19enable_sm80_to_sm89INS1_16FlashAttnFwdSm80INS1_25CollectiveMainloopFwdSm80ILi8ELi1ELb0EN4cute5tupleIJNS5_1CILi128EEENS7_ILi64EEENS7_ILi192EEEEEELi192ENS_10bfloat16_tEfNS_4arch4Sm80ELb1ELb0ELb0ELb1ELb0ELb1ELb1ELb1EEENS1_21CollectiveEpilogueFwdINS6_IJS8_SA_S9_EEENS6_IJNS7_ILi1EEESI_SI_EEESC_SE_Li256ELb1ELb1ELb1ELb0EEENS1_36VarlenDynamicPersistentTileSchedulerILi128ELi64ELi256ELi256ELb1ELb1ELb0ELb1ELb1ELb1EEEEEEEEEvNT_6ParamsE:
        .type           _ZN7cutlass13device_kernelIN5flash19enable_sm80_to_sm89INS1_16FlashAttnFwdSm80INS1_25CollectiveMainloopFwdSm80ILi8ELi1ELb0EN4cute5tupleIJNS5_1CILi128EEENS7_ILi64EEENS7_ILi192EEEEEELi192ENS_10bfloat16_tEfNS_4arch4Sm80ELb1ELb0ELb0ELb1ELb0ELb1ELb1ELb1EEENS1_21CollectiveEpilogueFwdINS6_IJS8_SA_S9_EEENS6_IJNS7_ILi1EEESI_SI_EEESC_SE_Li256ELb1ELb1ELb1ELb0EEENS1_36VarlenDynamicPersistentTileSchedulerILi128ELi64ELi256ELi256ELb1ELb1ELb0ELb1ELb1ELb1EEEEEEEEEvNT_6ParamsE,@function
        .size           _ZN7cutlass13device_kernelIN5flash19enable_sm80_to_sm89INS1_16FlashAttnFwdSm80INS1_25CollectiveMainloopFwdSm80ILi8ELi1ELb0EN4cute5tupleIJNS5_1CILi128EEENS7_ILi64EEENS7_ILi192EEEEEELi192ENS_10bfloat16_tEfNS_4arch4Sm80ELb1ELb0ELb0ELb1ELb0ELb1ELb1ELb1EEENS1_21CollectiveEpilogueFwdINS6_IJS8_SA_S9_EEENS6_IJNS7_ILi1EEESI_SI_EEESC_SE_Li256ELb1ELb1ELb1ELb0EEENS1_36VarlenDynamicPersistentTileSchedulerILi128ELi64ELi256ELi256ELb1ELb1ELb0ELb1ELb1ELb1EEEEEEEEEvNT_6ParamsE,(.L_x_26 - _ZN7cutlass13device_kernelIN5flash19enable_sm80_to_sm89INS1_16FlashAttnFwdSm80INS1_25CollectiveMainloopFwdSm80ILi8ELi1ELb0EN4cute5tupleIJNS5_1CILi128EEENS7_ILi64EEENS7_ILi192EEEEEELi192ENS_10bfloat16_tEfNS_4arch4Sm80ELb1ELb0ELb0ELb1ELb0ELb1ELb1ELb1EEENS1_21CollectiveEpilogueFwdINS6_IJS8_SA_S9_EEENS6_IJNS7_ILi1EEESI_SI_EEESC_SE_Li256ELb1ELb1ELb1ELb0EEENS1_36VarlenDynamicPersistentTileSchedulerILi128ELi64ELi256ELi256ELb1ELb1ELb0ELb1ELb1ELb1EEEEEEEEEvNT_6ParamsE)
        .other          _ZN7cutlass13device_kernelIN5flash19enable_sm80_to_sm89INS1_16FlashAttnFwdSm80INS1_25CollectiveMainloopFwdSm80ILi8ELi1ELb0EN4cute5tupleIJNS5_1CILi128EEENS7_ILi64EEENS7_ILi192EEEEEELi192ENS_10bfloat16_tEfNS_4arch4Sm80ELb1ELb0ELb0ELb1ELb0ELb1ELb1ELb1EEENS1_21CollectiveEpilogueFwdINS6_IJS8_SA_S9_EEENS6_IJNS7_ILi1EEESI_SI_EEESC_SE_Li256ELb1ELb1ELb1ELb0EEENS1_36VarlenDynamicPersistentTileSchedulerILi128ELi64ELi256ELi256ELb1ELb1ELb0ELb1ELb1ELb1EEEEEEEEEvNT_6ParamsE,@"STO_CUDA_ENTRY STV_DEFAULT"
_ZN7cutlass13device_kernelIN5flash19enable_sm80_to_sm89INS1_16FlashAttnFwdSm80INS1_25CollectiveMainloopFwdSm80ILi8ELi1ELb0EN4cute5tupleIJNS5_1CILi128EEENS7_ILi64EEENS7_ILi192EEEEEELi192ENS_10bfloat16_tEfNS_4arch4Sm80ELb1ELb0ELb0ELb1ELb0ELb1ELb1ELb1EEENS1_21CollectiveEpilogueFwdINS6_IJS8_SA_S9_EEENS6_IJNS7_ILi1EEESI_SI_EEESC_SE_Li256ELb1ELb1ELb1ELb0EEENS1_36VarlenDynamicPersistentTileSchedulerILi128ELi64ELi256ELi256ELb1ELb1ELb0ELb1ELb1ELb1EEEEEEEEEvNT_6ParamsE:
[----:B------:R-:W-:Y:S01]  /*0000*/  LDC R1, c[0x0][0x28] ;  /* 0x00000a00ff017b82 */ /* 0x000fe20000000800 */
[----:B------:R-:W-:Y:S05]  /*0010*/  EXIT ;  /* 0x000000000000794d */ /* 0x000fea0003800000 */
.L_x_8:
        /* <DEDUP_REMOVED lines=14> */
.L_x_26:


//--------------------- .text._ZN7cutlass13device_kernelIN5flash19enable_sm80_to_sm89INS1_16FlashAttnFwdSm80INS1_25CollectiveMainloopFwdSm80ILi8ELi2ELb1EN4cute5tupleIJNS5_1CILi128EEENS7_ILi96EEENS7_ILi192EEEEEELi192ENS_10bfloat16_tEfNS_4arch4Sm80ELb0ELb0ELb0ELb0ELb0ELb0ELb1ELb1EEENS1_21CollectiveEpilogueFwdINS6_IJS8_SA_S9_EEENS6_IJNS7_ILi1EEESI_SI_EEESC_SE_Li256ELb0ELb1ELb1ELb0EEENS1_19SingleTileSchedulerILb0ELb1ELb1ELi128EEEEEEEEEvNT_6ParamsE --------------------------
	.section	.text._ZN7cutlass13device_kernelIN5flash19enable_sm80_to_sm89INS1_16FlashAttnFwdSm80INS1_25CollectiveMainloopFwdSm80ILi8ELi2ELb1EN4cute5tupleIJNS5_1CILi128EEENS7_ILi96EEENS7_ILi192EEEEEELi192ENS_10bfloat16_tEfNS_4arch4Sm80ELb0ELb0ELb0ELb0ELb0ELb0ELb1ELb1EEENS1_21CollectiveEpilogueFwdINS6_IJS8_SA_S9_EEENS6_IJNS7_ILi1EEESI_SI_EEESC_SE_Li256ELb0ELb1ELb1ELb0EEENS1_19SingleTileSchedulerILb0ELb1ELb1ELi128EEEEEEEEEvNT_6ParamsE,"ax",@progbits
	.align	128
.text._ZN7cutlass13device_kernelIN5flash19enable_sm80_to_sm89INS1_16FlashAttnFwdSm80INS1_25CollectiveMainloopFwdSm80ILi8ELi2ELb1EN4cute5tupleIJNS5_1CILi128EEENS7_ILi96EEENS7_ILi192EEEEEELi192ENS_10bfloat16_tEfNS_4arch4Sm80ELb0ELb0ELb0ELb0ELb0ELb0ELb1ELb1EEENS1_21CollectiveEpilogueFwdINS6_IJS8_SA_S9_EEENS6_IJNS7_ILi1EEESI_SI_EEESC_SE_Li256ELb0ELb1ELb1ELb0EEENS1_19SingleTileSchedulerILb0ELb1ELb1ELi128EEEEEEEEEvNT_6ParamsE:
        .type           _ZN7cutlass13device_kernelIN5flash19enable_sm80_to_sm89INS1_16FlashAttnFwdSm80INS1_25CollectiveMainloopFwdSm80ILi8ELi2ELb1EN4cute5tupleIJNS5_1CILi128EEENS7_ILi96EEENS7_ILi192EEEEEELi192ENS_10bfloat16_tEfNS_4arch4Sm80ELb0ELb0ELb0ELb0ELb0ELb0ELb1ELb1EEENS1_21CollectiveEpilogueFwdINS6_IJS8_SA_S9_EEENS6_IJNS7_ILi1EEESI_SI_EEESC_SE_Li256ELb0ELb1ELb1ELb0EEENS1_19SingleTileSchedulerILb0ELb1ELb1ELi128EEEEEEEEEvNT_6ParamsE,@function
        .size           _ZN7cutlass13device_kernelIN5flash19enable_sm80_to_sm89INS1_16FlashAttnFwdSm80INS1_25CollectiveMainloopFwdSm80ILi8ELi2ELb1EN4cute5tupleIJNS5_1CILi128EEENS7_ILi96EEENS7_ILi192EEEEEELi192ENS_10bfloat16_tEfNS_4arch4Sm80ELb0ELb0ELb0ELb0ELb0ELb0ELb1ELb1EEENS1_21CollectiveEpilogueFwdINS6_IJS8_SA_S9_EEENS6_IJNS7_ILi1EEESI_SI_EEESC_SE_Li256ELb0ELb1ELb1ELb0EEENS1_19SingleTileSchedulerILb0ELb1ELb1ELi128EEEEEEEEEvNT_6ParamsE,(.L_x_27 - _ZN7cutlass13device_kernelIN5flash19enable_sm80_to_sm89INS1_16FlashAttnFwdSm80INS1_25CollectiveMainloopFwdSm80ILi8ELi2ELb1EN4cute5tupleIJNS5_1CILi128EEENS7_ILi96EEENS7_ILi192EEEEEELi192ENS_10bfloat16_tEfNS_4arch4Sm80ELb0ELb0ELb0ELb0ELb0ELb0ELb1ELb1EEENS1_21CollectiveEpilogueFwdINS6_IJS8_SA_S9_EEENS6_IJNS7_ILi1EEESI_SI_EEESC_SE_Li256ELb0ELb1ELb1ELb0EEENS1_19SingleTileSchedulerILb0ELb1ELb1ELi128EEEEEEEEEvNT_6ParamsE)
        .other          _ZN7cutlass13device_kernelIN5flash19enable_sm80_to_sm89INS1_16FlashAttnFwdSm80INS1_25CollectiveMainloopFwdSm80ILi8ELi2ELb1EN4cute5tupleIJNS5_1CILi128EEENS7_ILi96EEENS7_ILi192EEEEEELi192ENS_10bfloat16_tEfNS_4arch4Sm80ELb0ELb0ELb0ELb0ELb0ELb0ELb1ELb1EEENS1_21CollectiveEpilogueFwdINS6_IJS8_SA_S9_EEENS6_IJNS7_ILi1EEESI_SI_EEESC_SE_Li256ELb0ELb1ELb1ELb0EEENS1_19SingleTileSchedulerILb0ELb1ELb1ELi128EEEEEEEEEvNT_6ParamsE,@"STO_CUDA_ENTRY STV_DEFAULT"
_ZN7cutlass13device_kernelIN5flash19enable_sm80_to_sm89INS1_16FlashAttnFwdSm80INS1_25CollectiveMainloopFwdSm80ILi8ELi2ELb1EN4cute5tupleIJNS5_1CILi128EEENS7_ILi96EEENS7_ILi192EEEEEELi192ENS_10bfloat16_tEfNS_4arch4Sm80ELb0ELb0ELb0ELb0ELb0ELb0ELb1ELb1EEENS1_21CollectiveEpilogueFwdINS6_IJS8_SA_S9_EEENS6_IJNS7_ILi1EEESI_SI_EEESC_SE_Li256ELb0ELb1ELb1ELb0EEENS1_19SingleTileSchedulerILb0ELb1ELb1ELi128EEEEEEEEEvNT_6ParamsE:
[----:B------:R-:W-:Y:S01]  /*0000*/  LDC R1, c[0x0][0x28] ;  /* 0x00000a00ff017b82 */ /* 0x000fe20000000800 */
[----:B------:R-:W-:Y:S05]  /*0010*/  EXIT ;  /* 0x000000000000794d */ /* 0x000fea0003800000 */
.L_x_9:
        /* <DEDUP_REMOVED lines=14> */
.L_x_27:


//--------------------- .text._ZN7cutlass13device_kernelIN5flash19enable_sm80_to_sm89INS1_16FlashAttnFwdSm80INS1_25CollectiveMainloopFwdSm80ILi8ELi2ELb0EN4cute5tupleIJNS5_1CILi128EEENS7_ILi64EEENS7_ILi192EEEEEELi192ENS_10bfloat16_tEfNS_4arch4Sm80ELb0ELb0ELb0ELb1ELb0ELb0ELb1ELb1EEENS1_21CollectiveEpilogueFwdINS6_IJS8_SA_S9_EEENS6_IJNS7_ILi1EEESI_SI_EEESC_SE_Li256ELb1ELb1ELb1ELb0EEENS1_36VarlenDynamicPersistentTileSchedulerILi128ELi64ELi256ELi256ELb1ELb1ELb0ELb0ELb1ELb1EEEEEEEEEvNT_6ParamsE --------------------------
	.section	.text._ZN7cutlass13device_kernelIN5flash19enable_sm80_to_sm89INS1_16FlashAttnFwdSm80INS1_25CollectiveMainloopFwdSm80ILi8ELi2ELb0EN4cute5tupleIJNS5_1CILi128EEENS7_ILi64EEENS7_ILi192EEEEEELi192ENS_10bfloat16_tEfNS_4arch4Sm80ELb0ELb0ELb0ELb1ELb0ELb0ELb1ELb1EEENS1_21CollectiveEpilogueFwdINS6_IJS8_SA_S9_EEENS6_IJNS7_ILi1EEESI_SI_EEESC_SE_Li256ELb1ELb1ELb1ELb0EEENS1_36VarlenDynamicPersistentTileSchedulerILi128ELi64ELi256ELi256ELb1ELb1ELb0ELb0ELb1ELb1EEEEEEEEEvNT_6ParamsE,"ax",@progbits
	.align	128
.text._ZN7cutlass13device_kernelIN5flash19enable_sm80_to_sm89INS1_16FlashAttnFwdSm80INS1_25CollectiveMainloopFwdSm80ILi8ELi2ELb0EN4cute5tupleIJNS5_1CILi128EEENS7_ILi64EEENS7_ILi192EEEEEELi192ENS_10bfloat16_tEfNS_4arch4Sm80ELb0ELb0ELb0ELb1ELb0ELb0ELb1ELb1EEENS1_21CollectiveEpilogueFwdINS6_IJS8_SA_S9_EEENS6_IJNS7_ILi1EEESI_SI_EEESC_SE_Li256ELb1ELb1ELb1ELb0EEENS1_36VarlenDynamicPersistentTileSchedulerILi128ELi64ELi256ELi256ELb1ELb1ELb0ELb0ELb1ELb1EEEEEEEEEvNT_6ParamsE:
        .type           _ZN7cutlass13device_kernelIN5flash19enable_sm80_to_sm89INS1_16FlashAttnFwdSm80INS1_25CollectiveMainloopFwdSm80ILi8ELi2ELb0EN4cute5tupleIJNS5_1CILi128EEENS7_ILi64EEENS7_ILi192EEEEEELi192ENS_10bfloat16_tEfNS_4arch4Sm80ELb0ELb0ELb0ELb1ELb0ELb0ELb1ELb1EEENS1_21CollectiveEpilogueFwdINS6_IJS8_SA_S9_EEENS6_IJNS7_ILi1EEESI_SI_EEESC_SE_Li256ELb1ELb1ELb1ELb0EEENS1_36VarlenDynamicPersistentTileSchedulerILi128ELi64ELi256ELi256ELb1ELb1ELb0ELb0ELb1ELb1EEEEEEEEEvNT_6ParamsE,@function
        .size           _ZN7cutlass13device_kernelIN5flash19enable_sm80_to_sm89INS1_16FlashAttnFwdSm80INS1_25CollectiveMainloopFwdSm80ILi8ELi2ELb0EN4cute5tupleIJNS5_1CILi128EEENS7_ILi64EEENS7_ILi192EEEEEELi192ENS_10bfloat16_tEfNS_4arch4Sm80ELb0ELb0ELb0ELb1ELb0ELb0ELb1ELb1EEENS1_21CollectiveEpilogueFwdINS6_IJS8_SA_S9_EEENS6_IJNS7_ILi1EEESI_SI_EEESC_SE_Li256ELb1ELb1ELb1ELb0EEENS1_36VarlenDynamicPersistentTileSchedulerILi128ELi64ELi256ELi256ELb1ELb1ELb0ELb0ELb1ELb1EEEEEEEEEvNT_6ParamsE,(.L_x_28 - _ZN7cutlass13device_kernelIN5flash19enable_sm80_to_sm89INS1_16FlashAttnFwdSm80INS1_25CollectiveMainloopFwdSm80ILi8ELi2ELb0EN4cute5tupleIJNS5_1CILi128EEENS7_ILi64EEENS7_ILi192EEEEEELi192ENS_10bfloat16_tEfNS_4arch4Sm80ELb0ELb0ELb0ELb1ELb0ELb0ELb1ELb1EEENS1_21CollectiveEpilogueFwdINS6_IJS8_SA_S9_EEENS6_IJNS7_ILi1EEESI_SI_EEESC_SE_Li256ELb1ELb1ELb1ELb0EEENS1_36VarlenDynamicPersistentTileSchedulerILi128ELi64ELi256ELi256ELb1ELb1ELb0ELb0ELb1ELb1EEEEEEEEEvNT_6ParamsE)
        .other          _ZN7cutlass13device_kernelIN5flash19enable_sm80_to_sm89INS1_16FlashAttnFwdSm80INS1_25CollectiveMainloopFwdSm80ILi8ELi2ELb0EN4cute5tupleIJNS5_1CILi128EEENS7_ILi64EEENS7_ILi192EEEEEELi192ENS_10bfloat16_tEfNS_4arch4Sm80ELb0ELb0ELb0ELb1ELb0ELb0ELb1ELb1EEENS1_21CollectiveEpilogueFwdINS6_IJS8_SA_S9_EEENS6_IJNS7_ILi1EEESI_SI_EEESC_SE_Li256ELb1ELb1ELb1ELb0EEENS1_36VarlenDynamicPersistentTileSchedulerILi128ELi64ELi256ELi256ELb1ELb1ELb0ELb0ELb1ELb1EEEEEEEEEvNT_6ParamsE,@"STO_CUDA_ENTRY STV_DEFAULT"
_ZN7cutlass13device_kernelIN5flash19enable_sm80_to_sm89INS1_16FlashAttnFwdSm80INS1_25CollectiveMainloopFwdSm80ILi8ELi2ELb0EN4cute5tupleIJNS5_1CILi128EEENS7_ILi64EEENS7_ILi192EEEEEELi192ENS_10bfloat16_tEfNS_4arch4Sm80ELb0ELb0ELb0ELb1ELb0ELb0ELb1ELb1EEENS1_21CollectiveEpilogueFwdINS6_IJS8_SA_S9_EEENS6_IJNS7_ILi1EEESI_SI_EEESC_SE_Li256ELb1ELb1ELb1ELb0EEENS1_36VarlenDynamicPersistentTileSchedulerILi128ELi64ELi256ELi256ELb1ELb1ELb0ELb0ELb1ELb1EEEEEEEEEvNT_6ParamsE:
[----:B------:R-:W-:Y:S01]  /*0000*/  LDC R1, c[0x0][0x28] ;  /* 0x00000a00ff017b82 */ /* 0x000fe20000000800 */
[----:B------:R-:W-:Y:S05]  /*0010*/  EXIT ;  /* 0x000000000000794d */ /* 0x000fea0003800000 */
.L_x_10:
        /* <DEDUP_REMOVED lines=14> */
.L_x_28:


//--------------------- .text._ZN7cutlass13device_kernelIN5flash19enable_sm80_to_sm89INS1_16FlashAttnFwdSm80INS1_25CollectiveMainloopFwdSm80ILi8ELi2ELb0EN4cute5tupleIJNS5_1CILi128EEENS7_ILi64EEENS7_ILi192EEEEEELi192ENS_10bfloat16_tEfNS_4arch4Sm80ELb0ELb0ELb0ELb1ELb0ELb1ELb1ELb1EEENS1_21CollectiveEpilogueFwdINS6_IJS8_SA_S9_EEENS6_IJNS7_ILi1EEESI_SI_EEESC_SE_Li256ELb1ELb1ELb1ELb0EEENS1_36VarlenDynamicPersistentTileSchedulerILi128ELi64ELi256ELi256ELb1ELb1ELb0ELb0ELb1ELb1EEEEEEEEEvNT_6ParamsE --------------------------
	.section	.text._ZN7cutlass13device_kernelIN5flash19enable_sm80_to_sm89INS1_16FlashAttnFwdSm80INS1_25CollectiveMainloopFwdSm80ILi8ELi2ELb0EN4cute5tupleIJNS5_1CILi128EEENS7_ILi64EEENS7_ILi192EEEEEELi192ENS_10bfloat16_tEfNS_4arch4Sm80ELb0ELb0ELb0ELb1ELb0ELb1ELb1ELb1EEENS1_21CollectiveEpilogueFwdINS6_IJS8_SA_S9_EEENS6_IJNS7_ILi1EEESI_SI_EEESC_SE_Li256ELb1ELb1ELb1ELb0EEENS1_36VarlenDynamicPersistentTileSchedulerILi128ELi64ELi256ELi256ELb1ELb1ELb0ELb0ELb1ELb1EEEEEEEEEvNT_6ParamsE,"ax",@progbits
	.align	128
.text._ZN7cutlass13device_kernelIN5flash19enable_sm80_to_sm89INS1_16FlashAttnFwdSm80INS1_25CollectiveMainloopFwdSm80ILi8ELi2ELb0EN4cute5tupleIJNS5_1CILi128EEENS7_ILi64EEENS7_ILi192EEEEEELi192ENS_10bfloat16_tEfNS_4arch4Sm80ELb0ELb0ELb0ELb1ELb0ELb1ELb1ELb1EEENS1_21CollectiveEpilogueFwdINS6_IJS8_SA_S9_EEENS6_IJNS7_ILi1EEESI_SI_EEESC_SE_Li256ELb1ELb1ELb1ELb0EEENS1_36VarlenDynamicPersistentTileSchedulerILi128ELi64ELi256ELi256ELb1ELb1ELb0ELb0ELb1ELb1EEEEEEEEEvNT_6ParamsE:
        .type           _ZN7cutlass13device_kernelIN5flash19enable_sm80_to_sm89INS1_16FlashAttnFwdSm80INS1_25CollectiveMainloopFwdSm80ILi8ELi2ELb0EN4cute5tupleIJNS5_1CILi128EEENS7_ILi64EEENS7_ILi192EEEEEELi192ENS_10bfloat16_tEfNS_4arch4Sm80ELb0ELb0ELb0ELb1ELb0ELb1ELb1ELb1EEENS1_21CollectiveEpilogueFwdINS6_IJS8_SA_S9_EEENS6_IJNS7_ILi1EEESI_SI_EEESC_SE_Li256ELb1ELb1ELb1ELb0EEENS1_36VarlenDynamicPersistentTileSchedulerILi128ELi64ELi256ELi256ELb1ELb1ELb0ELb0ELb1ELb1EEEEEEEEEvNT_6ParamsE,@function
        .size           _ZN7cutlass13device_kernelIN5flash19enable_sm80_to_sm89INS1_16FlashAttnFwdSm80INS1_25CollectiveMainloopFwdSm80ILi8ELi2ELb0EN4cute5tupleIJNS5_1CILi128EEENS7_ILi64EEENS7_ILi192EEEEEELi192ENS_10bfloat16_tEfNS_4arch4Sm80ELb0ELb0ELb0ELb1ELb0ELb1ELb1ELb1EEENS1_21CollectiveEpilogueFwdINS6_IJS8_SA_S9_EEENS6_IJNS7_ILi1EEESI_SI_EEESC_SE_Li256ELb1ELb1ELb1ELb0EEENS1_36VarlenDynamicPersistentTileSchedulerILi128ELi64ELi256ELi256ELb1ELb1ELb0ELb0ELb1ELb1EEEEEEEEEvNT_6ParamsE,(.L_x_29 - _ZN7cutlass13device_kernelIN5flash19enable_sm80_to_sm89INS1_16FlashAttnFwdSm80INS1_25CollectiveMainloopFwdSm80ILi8ELi2ELb0EN4cute5tupleIJNS5_1CILi128EEENS7_ILi64EEENS7_ILi192EEEEEELi192ENS_10bfloat16_tEfNS_4arch4Sm80ELb0ELb0ELb0ELb1ELb0ELb1ELb1ELb1EEENS1_21CollectiveEpilogueFwdINS6_IJS8_SA_S9_EEENS6_IJNS7_ILi1EEESI_SI_EEESC_SE_Li256ELb1ELb1ELb1ELb0EEENS1_36VarlenDynamicPersistentTileSchedulerILi128ELi64ELi256ELi256ELb1ELb1ELb0ELb0ELb1ELb1EEEEEEEEEvNT_6ParamsE)
        .other          _ZN7cutlass13device_kernelIN5flash19enable_sm80_to_sm89INS1_16FlashAttnFwdSm80INS1_25CollectiveMainloopFwdSm80ILi8ELi2ELb0EN4cute5tupleIJNS5_1CILi128EEENS7_ILi64EEENS7_ILi192EEEEEELi192ENS_10bfloat16_tEfNS_4arch4Sm80ELb0ELb0ELb0ELb1ELb0ELb1ELb1ELb1EEENS1_21CollectiveEpilogueFwdINS6_IJS8_SA_S9_EEENS6_IJNS7_ILi1EEESI_SI_EEESC_SE_Li256ELb1ELb1ELb1ELb0EEENS1_36VarlenDynamicPersistentTileSchedulerILi128ELi64ELi256ELi256ELb1ELb1ELb0ELb0ELb1ELb1EEEEEEEEEvNT_6ParamsE,@"STO_CUDA_ENTRY STV_DEFAULT"
_ZN7cutlass13device_kernelIN5flash19enable_sm80_to_sm89INS1_16FlashAttnFwdSm80INS1_25CollectiveMainloopFwdSm80ILi8ELi2ELb0EN4cute5tupleIJNS5_1CILi128EEENS7_ILi64EEENS7_ILi192EEEEEELi192ENS_10bfloat16_tEfNS_4arch4Sm80ELb0ELb0ELb0ELb1ELb0ELb1ELb1ELb1EEENS1_21CollectiveEpilogueFwdINS6_IJS8_SA_S9_EEENS6_IJNS7_ILi1EEESI_SI_EEESC_SE_Li256ELb1ELb1ELb1ELb0EEENS1_36VarlenDynamicPersistentTileSchedulerILi128ELi64ELi256ELi256ELb1ELb1ELb0ELb0ELb1ELb1EEEEEEEEEvNT_6ParamsE:
[----:B------:R-:W-:Y:S01]  /*0000*/  LDC R1, c[0x0][0x28] ;  /* 0x00000a00ff017b82 */ /* 0x000fe20000000800 */
[----:B------:R-:W-:Y:S05]  /*0010*/  EXIT ;  /* 0x000000000000794d */ /* 0x000fea0003800000 */
.L_x_11:
        /* <DEDUP_REMOVED lines=14> */
.L_x_29:


//--------------------- .text._ZN7cutlass13device_kernelIN5flash19enable_sm80_to_sm89INS1_16FlashAttnFwdSm80INS1_25CollectiveMainloopFwdSm80ILi8ELi2ELb0EN4cute5tupleIJNS5_1CILi128EEENS7_ILi64EEENS7_ILi192EEEEEELi192ENS_10bfloat16_tEfNS_4arch4Sm80ELb0ELb1ELb0ELb0ELb0ELb0ELb1ELb1EEENS1_21CollectiveEpilogueFwdINS6_IJS8_SA_S9_EEENS6_IJNS7_ILi1EEESI_SI_EEESC_SE_Li256ELb0ELb1ELb1ELb0EEENS1_19SingleTileSchedulerILb0ELb1ELb1ELi128EEEEEEEEEvNT_6ParamsE --------------------------
	.section	.text._ZN7cutlass13device_kernelIN5flash19enable_sm80_to_sm89INS1_16FlashAttnFwdSm80INS1_25CollectiveMainloopFwdSm80ILi8ELi2ELb0EN4cute5tupleIJNS5_1CILi128EEENS7_ILi64EEENS7_ILi192EEEEEELi192ENS_10bfloat16_tEfNS_4arch4Sm80ELb0ELb1ELb0ELb0ELb0ELb0ELb1ELb1EEENS1_21CollectiveEpilogueFwdINS6_IJS8_SA_S9_EEENS6_IJNS7_ILi1EEESI_SI_EEESC_SE_Li256ELb0ELb1ELb1ELb0EEENS1_19SingleTileSchedulerILb0ELb1ELb1ELi128EEEEEEEEEvNT_6ParamsE,"ax",@progbits
	.align	128
.text._ZN7cutlass13device_kernelIN5flash19enable_sm80_to_sm89INS1_16FlashAttnFwdSm80INS1_25CollectiveMainloopFwdSm80ILi8ELi2ELb0EN4cute5tupleIJNS5_1CILi128EEENS7_ILi64EEENS7_ILi192EEEEEELi192ENS_10bfloat16_tEfNS_4arch4Sm80ELb0ELb1ELb0ELb0ELb0ELb0ELb1ELb1EEENS1_21CollectiveEpilogueFwdINS6_IJS8_SA_S9_EEENS6_IJNS7_ILi1EEESI_SI_EEESC_SE_Li256ELb0ELb1ELb1ELb0EEENS1_19SingleTileSchedulerILb0ELb1ELb1ELi128EEEEEEEEEvNT_6ParamsE:
        .type           _ZN7cutlass13device_kernelIN5flash19enable_sm80_to_sm89INS1_16FlashAttnFwdSm80INS1_25CollectiveMainloopFwdSm80ILi8ELi2ELb0EN4cute5tupleIJNS5_1CILi128EEENS7_ILi64EEENS7_ILi192EEEEEELi192ENS_10bfloat16_tEfNS_4arch4Sm80ELb0ELb1ELb0ELb0ELb0ELb0ELb1ELb1EEENS1_21CollectiveEpilogueFwdINS6_IJS8_SA_S9_EEENS6_IJNS7_ILi1EEESI_SI_EEESC_SE_Li256ELb0ELb1ELb1ELb0EEENS1_19SingleTileSchedulerILb0ELb1ELb1ELi128EEEEEEEEEvNT_6ParamsE,@function
        .size           _ZN7cutlass13device_kernelIN5flash19enable_sm80_to_sm89INS1_16FlashAttnFwdSm80INS1_25CollectiveMainloopFwdSm80ILi8ELi2ELb0EN4cute5tupleIJNS5_1CILi128EEENS7_ILi64EEENS7_ILi192EEEEEELi192ENS_10bfloat16_tEfNS_4arch4Sm80ELb0ELb1ELb0ELb0ELb0ELb0ELb1ELb1EEENS1_21CollectiveEpilogueFwdINS6_IJS8_SA_S9_EEENS6_IJNS7_ILi1EEESI_SI_EEESC_SE_Li256ELb0ELb1ELb1ELb0EEENS1_19SingleTileSchedulerILb0ELb1ELb1ELi128EEEEEEEEEvNT_6ParamsE,(.L_x_30 - _ZN7cutlass13device_kernelIN5flash19enable_sm80_to_sm89INS1_16FlashAttnFwdSm80INS1_25CollectiveMainloopFwdSm80ILi8ELi2ELb0EN4cute5tupleIJNS5_1CILi128EEENS7_ILi64EEENS7_ILi192EEEEEELi192ENS_10bfloat16_tEfNS_4arch4Sm80ELb0ELb1ELb0ELb0ELb0ELb0ELb1ELb1EEENS1_21CollectiveEpilogueFwdINS6_IJS8_SA_S9_EEENS6_IJNS7_ILi1EEESI_SI_EEESC_SE_Li256ELb0ELb1ELb1ELb0EEENS1_19SingleTileSchedulerILb0ELb1ELb1ELi128EEEEEEEEEvNT_6ParamsE)
        .other          _ZN7cutlass13device_kernelIN5flash19enable_sm80_to_sm89INS1_16FlashAttnFwdSm80INS1_25CollectiveMainloopFwdSm80ILi8ELi2ELb0EN4cute5tupleIJNS5_1CILi128EEENS7_ILi64EEENS7_ILi192EEEEEELi192ENS_10bfloat16_tEfNS_4arch4Sm80ELb0ELb1ELb0ELb0ELb0ELb0ELb1ELb1EEENS1_21CollectiveEpilogueFwdINS6_IJS8_SA_S9_EEENS6_IJNS7_ILi1EEESI_SI_EEESC_SE_Li256ELb0ELb1ELb1ELb0EEENS1_19SingleTileSchedulerILb0ELb1ELb1ELi128EEEEEEEEEvNT_6ParamsE,@"STO_CUDA_ENTRY STV_DEFAULT"
_ZN7cutlass13device_kernelIN5flash19enable_sm80_to_sm89INS1_16FlashAttnFwdSm80INS1_25CollectiveMainloopFwdSm80ILi8ELi2ELb0EN4cute5tupleIJNS5_1CILi128EEENS7_ILi64EEENS7_ILi192EEEEEELi192ENS_10bfloat16_tEfNS_4arch4Sm80ELb0ELb1ELb0ELb0ELb0ELb0ELb1ELb1EEENS1_21CollectiveEpilogueFwdINS6_IJS8_SA_S9_EEENS6_IJNS7_ILi1EEESI_SI_EEESC_SE_Li256ELb0ELb1ELb1ELb0EEENS1_19SingleTileSchedulerILb0ELb1ELb1ELi128EEEEEEEEEvNT_6ParamsE:
[----:B------:R-:W-:Y:S01]  /*0000*/  LDC R1, c[0x0][0x28] ;  /* 0x00000a00ff017b82 */ /* 0x000fe20000000800 */
[----:B------:R-:W-:Y:S05]  /*0010*/  EXIT ;  /* 0x000000000000794d */ /* 0x000fea0003800000 */
.L_x_12:
        /* <DEDUP_REMOVED lines=14> */
.L_x_30:


//--------------------- .text._ZN7cutlass13device_kernelIN5flash19enable_sm80_to_sm89INS1_16FlashAttnFwdSm80INS1_25CollectiveMainloopFwdSm80ILi8ELi2ELb0EN4cute5tupleIJNS5_1CILi128EEENS7_ILi64EEENS7_ILi192EEEEEELi192ENS_10bfloat16_tEfNS_4arch4Sm80ELb0ELb1ELb0ELb1ELb0ELb0ELb1ELb1EEENS1_21CollectiveEpilogueFwdINS6_IJS8_SA_S9_EEENS6_IJNS7_ILi1EEESI_SI_EEESC_SE_Li256ELb1ELb1ELb1ELb0EEENS1_36VarlenDynamicPersistentTileSchedulerILi128ELi64ELi256ELi256ELb1ELb1ELb0ELb1ELb0ELb1EEEEEEEEEvNT_6ParamsE --------------------------
	.section	.text._ZN7cutlass13device_kernelIN5flash19enable_sm80_to_sm89INS1_16FlashAttnFwdSm80INS1_25CollectiveMainloopFwdSm80ILi8ELi2ELb0EN4cute5tupleIJNS5_1CILi128EEENS7_ILi64EEENS7_ILi192EEEEEELi192ENS_10bfloat16_tEfNS_4arch4Sm80ELb0ELb1ELb0ELb1ELb0ELb0ELb1ELb1EEENS1_21CollectiveEpilogueFwdINS6_IJS8_SA_S9_EEENS6_IJNS7_ILi1EEESI_SI_EEESC_SE_Li256ELb1ELb1ELb1ELb0EEENS1_36VarlenDynamicPersistentTileSchedulerILi128ELi64ELi256ELi256ELb1ELb1ELb0ELb1ELb0ELb1EEEEEEEEEvNT_6ParamsE,"ax",@progbits
	.align	128
.text._ZN7cutlass13device_kernelIN5flash19enable_sm80_to_sm89INS1_16FlashAttnFwdSm80INS1_25CollectiveMainloopFwdSm80ILi8ELi2ELb0EN4cute5tupleIJNS5_1CILi128EEENS7_ILi64EEENS7_ILi192EEEEEELi192ENS_10bfloat16_tEfNS_4arch4Sm80ELb0ELb1ELb0ELb1ELb0ELb0ELb1ELb1EEENS1_21CollectiveEpilogueFwdINS6_IJS8_SA_S9_EEENS6_IJNS7_ILi1EEESI_SI_EEESC_SE_Li256ELb1ELb1ELb1ELb0EEENS1_36VarlenDynamicPersistentTileSchedulerILi128ELi64ELi256ELi256ELb1ELb1ELb0ELb1ELb0ELb1EEEEEEEEEvNT_6ParamsE:
        .type           _ZN7cutlass13device_kernelIN5flash19enable_sm80_to_sm89INS1_16FlashAttnFwdSm80INS1_25CollectiveMainloopFwdSm80ILi8ELi2ELb0EN4cute5tupleIJNS5_1CILi128EEENS7_ILi64EEENS7_ILi192EEEEEELi192ENS_10bfloat16_tEfNS_4arch4Sm80ELb0ELb1ELb0ELb1ELb0ELb0ELb1ELb1EEENS1_21CollectiveEpilogueFwdINS6_IJS8_SA_S9_EEENS6_IJNS7_ILi1EEESI_SI_EEESC_SE_Li256ELb1ELb1ELb1ELb0EEENS1_36VarlenDynamicPersistentTileSchedulerILi128ELi64ELi256ELi256ELb1ELb1ELb0ELb1ELb0ELb1EEEEEEEEEvNT_6ParamsE,@function
        .size           _ZN7cutlass13device_kernelIN5flash19enable_sm80_to_sm89INS1_16FlashAttnFwdSm80INS1_25CollectiveMainloopFwdSm80ILi8ELi2ELb0EN4cute5tupleIJNS5_1CILi128EEENS7_ILi64EEENS7_ILi192EEEEEELi192ENS_10bfloat16_tEfNS_4arch4Sm80ELb0ELb1ELb0ELb1ELb0ELb0ELb1ELb1EEENS1_21CollectiveEpilogueFwdINS6_IJS8_SA_S9_EEENS6_IJNS7_ILi1EEESI_SI_EEESC_SE_Li256ELb1ELb1ELb1ELb0EEENS1_36VarlenDynamicPersistentTileSchedulerILi128ELi64ELi256ELi256ELb1ELb1ELb0ELb1ELb0ELb1EEEEEEEEEvNT_6ParamsE,(.L_x_31 - _ZN7cutlass13device_kernelIN5flash19enable_sm80_to_sm89INS1_16FlashAttnFwdSm80INS1_25CollectiveMainloopFwdSm80ILi8ELi2ELb0EN4cute5tupleIJNS5_1CILi128EEENS7_ILi64EEENS7_ILi192EEEEEELi192ENS_10bfloat16_tEfNS_4arch4Sm80ELb0ELb1ELb0ELb1ELb0ELb0ELb1ELb1EEENS1_21CollectiveEpilogueFwdINS6_IJS8_SA_S9_EEENS6_IJNS7_ILi1EEESI_SI_EEESC_SE_Li256ELb1ELb1ELb1ELb0EEENS1_36VarlenDynamicPersistentTileSchedulerILi128ELi64ELi256ELi256ELb1ELb1ELb0ELb1ELb0ELb1EEEEEEEEEvNT_6ParamsE)
        .other          _ZN7cutlass13device_kernelIN5flash19enable_sm80_to_sm89INS1_16FlashAttnFwdSm80INS1_25CollectiveMainloopFwdSm80ILi8ELi2ELb0EN4cute5tupleIJNS5_1CILi128EEENS7_ILi64EEENS7_ILi192EEEEEELi192ENS_10bfloat16_tEfNS_4arch4Sm80ELb0ELb1ELb0ELb1ELb0ELb0ELb1ELb1EEENS1_21CollectiveEpilogueFwdINS6_IJS8_SA_S9_EEENS6_IJNS7_ILi1EEESI_SI_EEESC_SE_Li256ELb1ELb1ELb1ELb0EEENS1_36VarlenDynamicPersistentTileSchedulerILi128ELi64ELi256ELi256ELb1ELb1ELb0ELb1ELb0ELb1EEEEEEEEEvNT_6ParamsE,@"STO_CUDA_ENTRY STV_DEFAULT"
_ZN7cutlass13device_kernelIN5flash19enable_sm80_to_sm89INS1_16FlashAttnFwdSm80INS1_25CollectiveMainloopFwdSm80ILi8ELi2ELb0EN4cute5tupleIJNS5_1CILi128EEENS7_ILi64EEENS7_ILi192EEEEEELi192ENS_10bfloat16_tEfNS_4arch4Sm80ELb0ELb1ELb0ELb1ELb0ELb0ELb1ELb1EEENS1_21CollectiveEpilogueFwdINS6_IJS8_SA_S9_EEENS6_IJNS7_ILi1EEESI_SI_EEESC_SE_Li256ELb1ELb1ELb1ELb0EEENS1_36VarlenDynamicPersistentTileSchedulerILi128ELi64ELi256ELi256ELb1ELb1ELb0ELb1ELb0ELb1EEEEEEEEEvNT_6ParamsE:
[----:B------:R-:W-:Y:S01]  /*0000*/  LDC R1, c[0x0][0x28] ;  /* 0x00000a00ff017b82 */ /* 0x000fe20000000800 */
[----:B------:R-:W-:Y:S05]  /*0010*/  EXIT ;  /* 0x000000000000794d */ /* 0x000fea0003800000 */
.L_x_13:
        /* <DEDUP_REMOVED lines=14> */
.L_x_31:


//--------------------- .text._ZN7cutlass13device_kernelIN5flash19enable_sm80_to_sm89INS1_16FlashAttnFwdSm80INS1_25CollectiveMainloopFwdSm80ILi8ELi2ELb0EN4cute5tupleIJNS5_1CILi128EEENS7_ILi64EEENS7_ILi192EEEEEELi192ENS_10bfloat16_tEfNS_4arch4Sm80ELb0ELb1ELb0ELb1ELb0ELb1ELb1ELb1EEENS1_21CollectiveEpilogueFwdINS6_IJS8_SA_S9_EEENS6_IJNS7_ILi1EEESI_SI_EEESC_SE_Li256ELb1ELb1ELb1ELb0EEENS1_36VarlenDynamicPersistentTileSchedulerILi128ELi64ELi256ELi256ELb1ELb1ELb0ELb1ELb0ELb1EEEEEEEEEvNT_6ParamsE --------------------------
	.section	.text._ZN7cutlass13device_kernelIN5flash19enable_sm80_to_sm89INS1_16FlashAttnFwdSm80INS1_25CollectiveMainloopFwdSm80ILi8ELi2ELb0EN4cute5tupleIJNS5_1CILi128EEENS7_ILi64EEENS7_ILi192EEEEEELi192ENS_10bfloat16_tEfNS_4arch4Sm80ELb0ELb1ELb0ELb1ELb0ELb1ELb1ELb1EEENS1_21CollectiveEpilogueFwdINS6_IJS8_SA_S9_EEENS6_IJNS7_ILi1EEESI_SI_EEESC_SE_Li256ELb1ELb1ELb1ELb0EEENS1_36VarlenDynamicPersistentTileSchedulerILi128ELi64ELi256ELi256ELb1ELb1ELb0ELb1ELb0ELb1EEEEEEEEEvNT_6ParamsE,"ax",@progbits
	.align	128
.text._ZN7cutlass13device_kernelIN5flash19enable_sm80_to_sm89INS1_16FlashAttnFwdSm80INS1_25CollectiveMainloopFwdSm80ILi8ELi2ELb0EN4cute5tupleIJNS5_1CILi128EEENS7_ILi64EEENS7_ILi192EEEEEELi192ENS_10bfloat16_tEfNS_4arch4Sm80ELb0ELb1ELb0ELb1ELb0ELb1ELb1ELb1EEENS1_21CollectiveEpilogueFwdINS6_IJS8_SA_S9_EEENS6_IJNS7_ILi1EEESI_SI_EEESC_SE_Li256ELb1ELb1ELb1ELb0EEENS1_36VarlenDynamicPersistentTileSchedulerILi128ELi64ELi256ELi256ELb1ELb1ELb0ELb1ELb0ELb1EEEEEEEEEvNT_6ParamsE:
        .type           _ZN7cutlass13device_kernelIN5flash19enable_sm80_to_sm89INS1_16FlashAttnFwdSm80INS1_25CollectiveMainloopFwdSm80ILi8ELi2ELb0EN4cute5tupleIJNS5_1CILi128EEENS7_ILi64EEENS7_ILi192EEEEEELi192ENS_10bfloat16_tEfNS_4arch4Sm80ELb0ELb1ELb0ELb1ELb0ELb1ELb1ELb1EEENS1_21CollectiveEpilogueFwdINS6_IJS8_SA_S9_EEENS6_IJNS7_ILi1EEESI_SI_EEESC_SE_Li256ELb1ELb1ELb1ELb0EEENS1_36VarlenDynamicPersistentTileSchedulerILi128ELi64ELi256ELi256ELb1ELb1ELb0ELb1ELb0ELb1EEEEEEEEEvNT_6ParamsE,@function
        .size           _ZN7cutlass13device_kernelIN5flash19enable_sm80_to_sm89INS1_16FlashAttnFwdSm80INS1_25CollectiveMainloopFwdSm80ILi8ELi2ELb0EN4cute5tupleIJNS5_1CILi128EEENS7_ILi64EEENS7_ILi192EEEEEELi192ENS_10bfloat16_tEfNS_4arch4Sm80ELb0ELb1ELb0ELb1ELb0ELb1ELb1ELb1EEENS1_21CollectiveEpilogueFwdINS6_IJS8_SA_S9_EEENS6_IJNS7_ILi1EEESI_SI_EEESC_SE_Li256ELb1ELb1ELb1ELb0EEENS1_36VarlenDynamicPersistentTileSchedulerILi128ELi64ELi256ELi256ELb1ELb1ELb0ELb1ELb0ELb1EEEEEEEEEvNT_6ParamsE,(.L_x_32 - _ZN7cutlass13device_kernelIN5flash19enable_sm80_to_sm89INS1_16FlashAttnFwdSm80INS1_25CollectiveMainloopFwdSm80ILi8ELi2ELb0EN4cute5tupleIJNS5_1CILi128EEENS7_ILi64EEENS7_ILi192EEEEEELi192ENS_10bfloat16_tEfNS_4arch4Sm80ELb0ELb1ELb0ELb1ELb0ELb1ELb1ELb1EEENS1_21CollectiveEpilogueFwdINS6_IJS8_SA_S9_EEENS6_IJNS7_ILi1EEESI_SI_EEESC_SE_Li256ELb1ELb1ELb1ELb0EEENS1_36VarlenDynamicPersistentTileSchedulerILi128ELi64ELi256ELi256ELb1ELb1ELb0ELb1ELb0ELb1EEEEEEEEEvNT_6ParamsE)
        .other          _ZN7cutlass13device_kernelIN5flash19enable_sm80_to_sm89INS1_16FlashAttnFwdSm80INS1_25CollectiveMainloopFwdSm80ILi8ELi2ELb0EN4cute5tupleIJNS5_1CILi128EEENS7_ILi64EEENS7_ILi192EEEEEELi192ENS_10bfloat16_tEfNS_4arch4Sm80ELb0ELb1ELb0ELb1ELb0ELb1ELb1ELb1EEENS1_21CollectiveEpilogueFwdINS6_IJS8_SA_S9_EEENS6_IJNS7_ILi1EEESI_SI_EEESC_SE_Li256ELb1ELb1ELb1ELb0EEENS1_36VarlenDynamicPersistentTileSchedulerILi128ELi64ELi256ELi256ELb1ELb1ELb0ELb1ELb0ELb1EEEEEEEEEvNT_6ParamsE,@"STO_CUDA_ENTRY STV_DEFAULT"
_ZN7cutlass13device_kernelIN5flash19enable_sm80_to_sm89INS1_16FlashAttnFwdSm80INS1_25CollectiveMainloopFwdSm80ILi8ELi2ELb0EN4cute5tupleIJNS5_1CILi128EEENS7_ILi64EEENS7_ILi192EEEEEELi192ENS_10bfloat16_tEfNS_4arch4Sm80ELb0ELb1ELb0ELb1ELb0ELb1ELb1ELb1EEENS1_21CollectiveEpilogueFwdINS6_IJS8_SA_S9_EEENS6_IJNS7_ILi1EEESI_SI_EEESC_SE_Li256ELb1ELb1ELb1ELb0EEENS1_36VarlenDynamicPersistentTileSchedulerILi128ELi64ELi256ELi256ELb1ELb1ELb0ELb1ELb0ELb1EEEEEEEEEvNT_6ParamsE:
[----:B------:R-:W-:Y:S01]  /*0000*/  LDC R1, c[0x0][0x28] ;  /* 0x00000a00ff017b82 */ /* 0x000fe20000000800 */
[----:B------:R-:W-:Y:S05]  /*0010*/  EXIT ;  /* 0x000000000000794d */ /* 0x000fea0003800000 */
.L_x_14:
        /* <DEDUP_REMOVED lines=14> */
.L_x_32:


//--------------------- .text._ZN7cutlass13device_kernelIN5flash19enable_sm80_to_sm89INS1_16FlashAttnFwdSm80INS1_25CollectiveMainloopFwdSm80ILi8ELi2ELb1EN4cute5tupleIJNS5_1CILi128EEENS7_ILi96EEENS7_ILi192EEEEEELi192ENS_10bfloat16_tEfNS_4arch4Sm80ELb1ELb0ELb0ELb0ELb0ELb0ELb1ELb1EEENS1_21CollectiveEpilogueFwdINS6_IJS8_SA_S9_EEENS6_IJNS7_ILi1EEESI_SI_EEESC_SE_Li256ELb0ELb1ELb1ELb0EEENS1_30DynamicPersistentTileSchedulerILi256ELi256ELb1ELb1ELb0EEEEEEEEEvNT_6ParamsE --------------------------
	.section	.text._ZN7cutlass13device_kernelIN5flash19enable_sm80_to_sm89INS1_16FlashAttnFwdSm80INS1_25CollectiveMainloopFwdSm80ILi8ELi2ELb1EN4cute5tupleIJNS5_1CILi128EEENS7_ILi96EEENS7_ILi192EEEEEELi192ENS_10bfloat16_tEfNS_4arch4Sm80ELb1ELb0ELb0ELb0ELb0ELb0ELb1ELb1EEENS1_21CollectiveEpilogueFwdINS6_IJS8_SA_S9_EEENS6_IJNS7_ILi1EEESI_SI_EEESC_SE_Li256ELb0ELb1ELb1ELb0EEENS1_30DynamicPersistentTileSchedulerILi256ELi256ELb1ELb1ELb0EEEEEEEEEvNT_6ParamsE,"ax",@progbits
	.align	128
.text._ZN7cutlass13device_kernelIN5flash19enable_sm80_to_sm89INS1_16FlashAttnFwdSm80INS1_25CollectiveMainloopFwdSm80ILi8ELi2ELb1EN4cute5tupleIJNS5_1CILi128EEENS7_ILi96EEENS7_ILi192EEEEEELi192ENS_10bfloat16_tEfNS_4arch4Sm80ELb1ELb0ELb0ELb0ELb0ELb0ELb1ELb1EEENS1_21CollectiveEpilogueFwdINS6_IJS8_SA_S9_EEENS6_IJNS7_ILi1EEESI_SI_EEESC_SE_Li256ELb0ELb1ELb1ELb0EEENS1_30DynamicPersistentTileSchedulerILi256ELi256ELb1ELb1ELb0EEEEEEEEEvNT_6ParamsE:
        .type           _ZN7cutlass13device_kernelIN5flash19enable_sm80_to_sm89INS1_16FlashAttnFwdSm80INS1_25CollectiveMainloopFwdSm80ILi8ELi2ELb1EN4cute5tupleIJNS5_1CILi128EEENS7_ILi96EEENS7_ILi192EEEEEELi192ENS_10bfloat16_tEfNS_4arch4Sm80ELb1ELb0ELb0ELb0ELb0ELb0ELb1ELb1EEENS1_21CollectiveEpilogueFwdINS6_IJS8_SA_S9_EEENS6_IJNS7_ILi1EEESI_SI_EEESC_SE_Li256ELb0ELb1ELb1ELb0EEENS1_30DynamicPersistentTileSchedulerILi256ELi256ELb1ELb1ELb0EEEEEEEEEvNT_6ParamsE,@function
        .size           _ZN7cutlass13device_kernelIN5flash19enable_sm80_to_sm89INS1_16FlashAttnFwdSm80INS1_25CollectiveMainloopFwdSm80ILi8ELi2ELb1EN4cute5tupleIJNS5_1CILi128EEENS7_ILi96EEENS7_ILi192EEEEEELi192ENS_10bfloat16_tEfNS_4arch4Sm80ELb1ELb0ELb0ELb0ELb0ELb0ELb1ELb1EEENS1_21CollectiveEpilogueFwdINS6_IJS8_SA_S9_EEENS6_IJNS7_ILi1EEESI_SI_EEESC_SE_Li256ELb0ELb1ELb1ELb0EEENS1_30DynamicPersistentTileSchedulerILi256ELi256ELb1ELb1ELb0EEEEEEEEEvNT_6ParamsE,(.L_x_33 - _ZN7cutlass13device_kernelIN5flash19enable_sm80_to_sm89INS1_16FlashAttnFwdSm80INS1_25CollectiveMainloopFwdSm80ILi8ELi2ELb1EN4cute5tupleIJNS5_1CILi128EEENS7_ILi96EEENS7_ILi192EEEEEELi192ENS_10bfloat16_tEfNS_4arch4Sm80ELb1ELb0ELb0ELb0ELb0ELb0ELb1ELb1EEENS1_21CollectiveEpilogueFwdINS6_IJS8_SA_S9_EEENS6_IJNS7_ILi1EEESI_SI_EEESC_SE_Li256ELb0ELb1ELb1ELb0EEENS1_30DynamicPersistentTileSchedulerILi256ELi256ELb1ELb1ELb0EEEEEEEEEvNT_6ParamsE)
        .other          _ZN7cutlass13device_kernelIN5flash19enable_sm80_to_sm89INS1_16FlashAttnFwdSm80INS1_25CollectiveMainloopFwdSm80ILi8ELi2ELb1EN4cute5tupleIJNS5_1CILi128EEENS7_ILi96EEENS7_ILi192EEEEEELi192ENS_10bfloat16_tEfNS_4arch4Sm80ELb1ELb0ELb0ELb0ELb0ELb0ELb1ELb1EEENS1_21CollectiveEpilogueFwdINS6_IJS8_SA_S9_EEENS6_IJNS7_ILi1EEESI_SI_EEESC_SE_Li256ELb0ELb1ELb1ELb0EEENS1_30DynamicPersistentTileSchedulerILi256ELi256ELb1ELb1ELb0EEEEEEEEEvNT_6ParamsE,@"STO_CUDA_ENTRY STV_DEFAULT"
_ZN7cutlass13device_kernelIN5flash19enable_sm80_to_sm89INS1_16FlashAttnFwdSm80INS1_25CollectiveMainloopFwdSm80ILi8ELi2ELb1EN4cute5tupleIJNS5_1CILi128EEENS7_ILi96EEENS7_ILi192EEEEEELi192ENS_10bfloat16_tEfNS_4arch4Sm80ELb1ELb0ELb0ELb0ELb0ELb0ELb1ELb1EEENS1_21CollectiveEpilogueFwdINS6_IJS8_SA_S9_EEENS6_IJNS7_ILi1EEESI_SI_EEESC_SE_Li256ELb0ELb1ELb1ELb0EEENS1_30DynamicPersistentTileSchedulerILi256ELi256ELb1ELb1ELb0EEEEEEEEEvNT_6ParamsE:
[----:B------:R-:W-:Y:S01]  /*0000*/  LDC R1, c[0x0][0x28] ;  /* 0x00000a00ff017b82 */ /* 0x000fe20000000800 */
[----:B------:R-:W-:Y:S05]  /*0010*/  EXIT ;  /* 0x000000000000794d */ /* 0x000fea0003800000 */
.L_x_15:
        /* <DEDUP_REMOVED lines=14> */
.L_x_33:


//--------------------- .text._ZN7cutlass13device_kernelIN5flash19enable_sm80_to_sm89INS1_16FlashAttnFwdSm80INS1_25CollectiveMainloopFwdSm80ILi8ELi2ELb0EN4cute5tupleIJNS5_1CILi128EEENS7_ILi64EEENS7_ILi192EEEEEELi192ENS_10bfloat16_tEfNS_4arch4Sm80ELb1ELb0ELb0ELb1ELb0ELb0ELb1ELb1EEENS1_21CollectiveEpilogueFwdINS6_IJS8_SA_S9_EEENS6_IJNS7_ILi1EEESI_SI_EEESC_SE_Li256ELb1ELb1ELb1ELb0EEENS1_36VarlenDynamicPersistentTileSchedulerILi128ELi64ELi256ELi256ELb1ELb1ELb0ELb1ELb1ELb1EEEEEEEEEvNT_6ParamsE --------------------------
	.section	.text._ZN7cutlass13device_kernelIN5flash19enable_sm80_to_sm89INS1_16FlashAttnFwdSm80INS1_25CollectiveMainloopFwdSm80ILi8ELi2ELb0EN4cute5tupleIJNS5_1CILi128EEENS7_ILi64EEENS7_ILi192EEEEEELi192ENS_10bfloat16_tEfNS_4arch4Sm80ELb1ELb0ELb0ELb1ELb0ELb0ELb1ELb1EEENS1_21CollectiveEpilogueFwdINS6_IJS8_SA_S9_EEENS6_IJNS7_ILi1EEESI_SI_EEESC_SE_Li256ELb1ELb1ELb1ELb0EEENS1_36VarlenDynamicPersistentTileSchedulerILi128ELi64ELi256ELi256ELb1ELb1ELb0ELb1ELb1ELb1EEEEEEEEEvNT_6ParamsE,"ax",@progbits
	.align	128
.text._ZN7cutlass13device_kernelIN5flash19enable_sm80_to_sm89INS1_16FlashAttnFwdSm80INS1_25CollectiveMainloopFwdSm80ILi8ELi2ELb0EN4cute5tupleIJNS5_1CILi128EEENS7_ILi64EEENS7_ILi192EEEEEELi192ENS_10bfloat16_tEfNS_4arch4Sm80ELb1ELb0ELb0ELb1ELb0ELb0ELb1ELb1EEENS1_21CollectiveEpilogueFwdINS6_IJS8_SA_S9_EEENS6_IJNS7_ILi1EEESI_SI_EEESC_SE_Li256ELb1ELb1ELb1ELb0EEENS1_36VarlenDynamicPersistentTileSchedulerILi128ELi64ELi256ELi256ELb1ELb1ELb0ELb1ELb1ELb1EEEEEEEEEvNT_6ParamsE:
        .type           _ZN7cutlass13device_kernelIN5flash19enable_sm80_to_sm89INS1_16FlashAttnFwdSm80INS1_25CollectiveMainloopFwdSm80ILi8ELi2ELb0EN4cute5tupleIJNS5_1CILi128EEENS7_ILi64EEENS7_ILi192EEEEEELi192ENS_10bfloat16_tEfNS_4arch4Sm80ELb1ELb0ELb0ELb1ELb0ELb0ELb1ELb1EEENS1_21CollectiveEpilogueFwdINS6_IJS8_SA_S9_EEENS6_IJNS7_ILi1EEESI_SI_EEESC_SE_Li256ELb1ELb1ELb1ELb0EEENS1_36VarlenDynamicPersistentTileSchedulerILi128ELi64ELi256ELi256ELb1ELb1ELb0ELb1ELb1ELb1EEEEEEEEEvNT_6ParamsE,@function
        .size           _ZN7cutlass13device_kernelIN5flash19enable_sm80_to_sm89INS1_16FlashAttnFwdSm80INS1_25CollectiveMainloopFwdSm80ILi8ELi2ELb0EN4cute5tupleIJNS5_1CILi128EEENS7_ILi64EEENS7_ILi192EEEEEELi192ENS_10bfloat16_tEfNS_4arch4Sm80ELb1ELb0ELb0ELb1ELb0ELb0ELb1ELb1EEENS1_21CollectiveEpilogueFwdINS6_IJS8_SA_S9_EEENS6_IJNS7_ILi1EEESI_SI_EEESC_SE_Li256ELb1ELb1ELb1ELb0EEENS1_36VarlenDynamicPersistentTileSchedulerILi128ELi64ELi256ELi256ELb1ELb1ELb0ELb1ELb1ELb1EEEEEEEEEvNT_6ParamsE,(.L_x_34 - _ZN7cutlass13device_kernelIN5flash19enable_sm80_to_sm89INS1_16FlashAttnFwdSm80INS1_25CollectiveMainloopFwdSm80ILi8ELi2ELb0EN4cute5tupleIJNS5_1CILi128EEENS7_ILi64EEENS7_ILi192EEEEEELi192ENS_10bfloat16_tEfNS_4arch4Sm80ELb1ELb0ELb0ELb1ELb0ELb0ELb1ELb1EEENS1_21CollectiveEpilogueFwdINS6_IJS8_SA_S9_EEENS6_IJNS7_ILi1EEESI_SI_EEESC_SE_Li256ELb1ELb1ELb1ELb0EEENS1_36VarlenDynamicPersistentTileSchedulerILi128ELi64ELi256ELi256ELb1ELb1ELb0ELb1ELb1ELb1EEEEEEEEEvNT_6ParamsE)
        .other          _ZN7cutlass13device_kernelIN5flash19enable_sm80_to_sm89INS1_16FlashAttnFwdSm80INS1_25CollectiveMainloopFwdSm80ILi8ELi2ELb0EN4cute5tupleIJNS5_1CILi128EEENS7_ILi64EEENS7_ILi192EEEEEELi192ENS_10bfloat16_tEfNS_4arch4Sm80ELb1ELb0ELb0ELb1ELb0ELb0ELb1ELb1EEENS1_21CollectiveEpilogueFwdINS6_IJS8_SA_S9_EEENS6_IJNS7_ILi1EEESI_SI_EEESC_SE_Li256ELb1ELb1ELb1ELb0EEENS1_36VarlenDynamicPersistentTileSchedulerILi128ELi64ELi256ELi256ELb1ELb1ELb0ELb1ELb1ELb1EEEEEEEEEvNT_6ParamsE,@"STO_CUDA_ENTRY STV_DEFAULT"
_ZN7cutlass13device_kernelIN5flash19enable_sm80_to_sm89INS1_16FlashAttnFwdSm80INS1_25CollectiveMainloopFwdSm80ILi8ELi2ELb0EN4cute5tupleIJNS5_1CILi128EEENS7_ILi64EEENS7_ILi192EEEEEELi192ENS_10bfloat16_tEfNS_4arch4Sm80ELb1ELb0ELb0ELb1ELb0ELb0ELb1ELb1EEENS1_21CollectiveEpilogueFwdINS6_IJS8_SA_S9_EEENS6_IJNS7_ILi1EEESI_SI_EEESC_SE_Li256ELb1ELb1ELb1ELb0EEENS1_36VarlenDynamicPersistentTileSchedulerILi128ELi64ELi256ELi256ELb1ELb1ELb0ELb1ELb1ELb1EEEEEEEEEvNT_6ParamsE:
[----:B------:R-:W-:Y:S01]  /*0000*/  LDC R1, c[0x0][0x28] ;  /* 0x00000a00ff017b82 */ /* 0x000fe20000000800 */
[----:B------:R-:W-:Y:S05]  /*0010*/  EXIT ;  /* 0x000000000000794d */ /* 0x000fea0003800000 */
.L_x_16:
        /* <DEDUP_REMOVED lines=14> */
.L_x_34:


//--------------------- .text._ZN7cutlass13device_kernelIN5flash19enable_sm80_to_sm89INS1_16FlashAttnFwdSm80INS1_25CollectiveMainloopFwdSm80ILi8ELi2ELb0EN4cute5tupleIJNS5_1CILi128EEENS7_ILi64EEENS7_ILi192EEEEEELi192ENS_10bfloat16_tEfNS_4arch4Sm80ELb1ELb0ELb0ELb1ELb0ELb1ELb1ELb1EEENS1_21CollectiveEpilogueFwdINS6_IJS8_SA_S9_EEENS6_IJNS7_ILi1EEESI_SI_EEESC_SE_Li256ELb1ELb1ELb1ELb0EEENS1_36VarlenDynamicPersistentTileSchedulerILi128ELi64ELi256ELi256ELb1ELb1ELb0ELb1ELb1ELb1EEEEEEEEEvNT_6ParamsE --------------------------
	.section	.text._ZN7cutlass13device_kernelIN5flash19enable_sm80_to_sm89INS1_16FlashAttnFwdSm80INS1_25CollectiveMainloopFwdSm80ILi8ELi2ELb0EN4cute5tupleIJNS5_1CILi128EEENS7_ILi64EEENS7_ILi192EEEEEELi192ENS_10bfloat16_tEfNS_4arch4Sm80ELb1ELb0ELb0ELb1ELb0ELb1ELb1ELb1EEENS1_21CollectiveEpilogueFwdINS6_IJS8_SA_S9_EEENS6_IJNS7_ILi1EEESI_SI_EEESC_SE_Li256ELb1ELb1ELb1ELb0EEENS1_36VarlenDynamicPersistentTileSchedulerILi128ELi64ELi256ELi256ELb1ELb1ELb0ELb1ELb1ELb1EEEEEEEEEvNT_6ParamsE,"ax",@progbits
	.align	128
.text._ZN7cutlass13device_kernelIN5flash19enable_sm80_to_sm89INS1_16FlashAttnFwdSm80INS1_25CollectiveMainloopFwdSm80ILi8ELi2ELb0EN4cute5tupleIJNS5_1CILi128EEENS7_ILi64EEENS7_ILi192EEEEEELi192ENS_10bfloat16_tEfNS_4arch4Sm80ELb1ELb0ELb0ELb1ELb0ELb1ELb1ELb1EEENS1_21CollectiveEpilogueFwdINS6_IJS8_SA_S9_EEENS6_IJNS7_ILi1EEESI_SI_EEESC_SE_Li256ELb1ELb1ELb1ELb0EEENS1_36VarlenDynamicPersistentTileSchedulerILi128ELi64ELi256ELi256ELb1ELb1ELb0ELb1ELb1ELb1EEEEEEEEEvNT_6ParamsE:
        .type           _ZN7cutlass13device_kernelIN5flash19enable_sm80_to_sm89INS1_16FlashAttnFwdSm80INS1_25CollectiveMainloopFwdSm80ILi8ELi2ELb0EN4cute5tupleIJNS5_1CILi128EEENS7_ILi64EEENS7_ILi192EEEEEELi192ENS_10bfloat16_tEfNS_4arch4Sm80ELb1ELb0ELb0ELb1ELb0ELb1ELb1ELb1EEENS1_21CollectiveEpilogueFwdINS6_IJS8_SA_S9_EEENS6_IJNS7_ILi1EEESI_SI_EEESC_SE_Li256ELb1ELb1ELb1ELb0EEENS1_36VarlenDynamicPersistentTileSchedulerILi128ELi64ELi256ELi256ELb1ELb1ELb0ELb1ELb1ELb1EEEEEEEEEvNT_6ParamsE,@function
        .size           _ZN7cutlass13device_kernelIN5flash19enable_sm80_to_sm89INS1_16FlashAttnFwdSm80INS1_25CollectiveMainloopFwdSm80ILi8ELi2ELb0EN4cute5tupleIJNS5_1CILi128EEENS7_ILi64EEENS7_ILi192EEEEEELi192ENS_10bfloat16_tEfNS_4arch4Sm80ELb1ELb0ELb0ELb1ELb0ELb1ELb1ELb1EEENS1_21CollectiveEpilogueFwdINS6_IJS8_SA_S9_EEENS6_IJNS7_ILi1EEESI_SI_EEESC_SE_Li256ELb1ELb1ELb1ELb0EEENS1_36VarlenDynamicPersistentTileSchedulerILi128ELi64ELi256ELi256ELb1ELb1ELb0ELb1ELb1ELb1EEEEEEEEEvNT_6ParamsE,(.L_x_35 - _ZN7cutlass13device_kernelIN5flash19enable_sm80_to_sm89INS1_16FlashAttnFwdSm80INS1_25CollectiveMainloopFwdSm80ILi8ELi2ELb0EN4cute5tupleIJNS5_1CILi128EEENS7_ILi64EEENS7_ILi192EEEEEELi192ENS_10bfloat16_tEfNS_4arch4Sm80ELb1ELb0ELb0ELb1ELb0ELb1ELb1ELb1EEENS1_21CollectiveEpilogueFwdINS6_IJS8_SA_S9_EEENS6_IJNS7_ILi1EEESI_SI_EEESC_SE_Li256ELb1ELb1ELb1ELb0EEENS1_36VarlenDynamicPersistentTileSchedulerILi128ELi64ELi256ELi256ELb1ELb1ELb0ELb1ELb1ELb1EEEEEEEEEvNT_6ParamsE)
        .other          _ZN7cutlass13device_kernelIN5flash19enable_sm80_to_sm89INS1_16FlashAttnFwdSm80INS1_25CollectiveMainloopFwdSm80ILi8ELi2ELb0EN4cute5tupleIJNS5_1CILi128EEENS7_ILi64EEENS7_ILi192EEEEEELi192ENS_10bfloat16_tEfNS_4arch4Sm80ELb1ELb0ELb0ELb1ELb0ELb1ELb1ELb1EEENS1_21CollectiveEpilogueFwdINS6_IJS8_SA_S9_EEENS6_IJNS7_ILi1EEESI_SI_EEESC_SE_Li256ELb1ELb1ELb1ELb0EEENS1_36VarlenDynamicPersistentTileSchedulerILi128ELi64ELi256ELi256ELb1ELb1ELb0ELb1ELb1ELb1EEEEEEEEEvNT_6ParamsE,@"STO_CUDA_ENTRY STV_DEFAULT"
_ZN7cutlass13device_kernelIN5flash19enable_sm80_to_sm89INS1_16FlashAttnFwdSm80INS1_25CollectiveMainloopFwdSm80ILi8ELi2ELb0EN4cute5tupleIJNS5_1CILi128EEENS7_ILi64EEENS7_ILi192EEEEEELi192ENS_10bfloat16_tEfNS_4arch4Sm80ELb1ELb0ELb0ELb1ELb0ELb1ELb1ELb1EEENS1_21CollectiveEpilogueFwdINS6_IJS8_SA_S9_EEENS6_IJNS7_ILi1EEESI_SI_EEESC_SE_Li256ELb1ELb1ELb1ELb0EEENS1_36VarlenDynamicPersistentTileSchedulerILi128ELi64ELi256ELi256ELb1ELb1ELb0ELb1ELb1ELb1EEEEEEEEEvNT_6ParamsE:
[----:B------:R-:W-:Y:S01]  /*0000*/  LDC R1, c[0x0][0x28] ;  /* 0x00000a00ff017b82 */ /* 0x000fe20000000800 */
[----:B------:R-:W-:Y:S05]  /*0010*/  EXIT ;  /* 0x000000000000794d */ /* 0x000fea0003800000 */
.L_x_17:
        /* <DEDUP_REMOVED lines=14> */
.L_x_35:


//--------------------- .nv.shared.reserved.0     --------------------------
	.section	.nv.shared.reserved.0,"aw",@nobits
	.weak		__nv_reservedSMEM_offset_0_alias
	.size		__nv_reservedSMEM_offset_0_alias, 0, 0
	.other		__nv_reservedSMEM_offset_0_alias,@"STO_CUDA_RESERVED_SHARED STV_DEFAULT"
__nv_reservedSMEM_offset_0_alias:
	.zero		0


//--------------------- .nv.global                --------------------------
	.section	.nv.global,"aw",@nobits
.nv.global:
	.type		_ZN72_INTERNAL_05d41440_36_flash_fwd_hdim192_bf16_split_sm80_cu_c784774a_31554cute1_E,@object
	.size		_ZN72_INTERNAL_05d41440_36_flash_fwd_hdim192_bf16_split_sm80_cu_c784774a_31554cute1_E,(_ZN72_INTERNAL_05d41440_36_flash_fwd_hdim192_bf16_split_sm80_cu_c784774a_31554cuda3std3__45__cpo6cbeginE - _ZN72_INTERNAL_05d41440_36_flash_fwd_hdim192_bf16_split_sm80_cu_c784774a_31554cute1_E)
_ZN72_INTERNAL_05d41440_36_flash_fwd_hdim192_bf16_split_sm80_cu_c784774a_31554cute1_E:
	.zero		1
	.type		_ZN72_INTERNAL_05d41440_36_flash_fwd_hdim192_bf16_split_sm80_cu_c784774a_31554cuda3std3__45__cpo6cbeginE,@object
	.size		_ZN72_INTERNAL_05d41440_36_flash_fwd_hdim192_bf16_split_sm80_cu_c784774a_31554cuda3std3__45__cpo6cbeginE,(_ZN72_INTERNAL_05d41440_36_flash_fwd_hdim192_bf16_split_sm80_cu_c784774a_31554cuda3std3__48in_placeE - _ZN72_INTERNAL_05d41440_36_flash_fwd_hdim192_bf16_split_sm80_cu_c784774a_31554cuda3std3__45__cpo6cbeginE)
_ZN72_INTERNAL_05d41440_36_flash_fwd_hdim192_bf16_split_sm80_cu_c784774a_31554cuda3std3__45__cpo6cbeginE:
	.zero		1
	.type		_ZN72_INTERNAL_05d41440_36_flash_fwd_hdim192_bf16_split_sm80_cu_c784774a_31554cuda3std3__48in_placeE,@object
	.size		_ZN72_INTERNAL_05d41440_36_flash_fwd_hdim192_bf16_split_sm80_cu_c784774a_31554cuda3std3__48in_placeE,(_ZN72_INTERNAL_05d41440_36_flash_fwd_hdim192_bf16_split_sm80_cu_c784774a_31554cuda3std6ranges3__45__cpo9iter_moveE - _ZN72_INTERNAL_05d41440_36_flash_fwd_hdim192_bf16_split_sm80_cu_c784774a_31554cuda3std3__48in_placeE)
_ZN72_INTERNAL_05d41440_36_flash_fwd_hdim192_bf16_split_sm80_cu_c784774a_31554cuda3std3__48in_placeE:
	.zero		1
	.type		_ZN72_INTERNAL_05d41440_36_flash_fwd_hdim192_bf16_split_sm80_cu_c784774a_31554cuda3std6ranges3__45__cpo9iter_moveE,@object
	.size		_ZN72_INTERNAL_05d41440_36_flash_fwd_hdim192_bf16_split_sm80_cu_c784774a_31554cuda3std6ranges3__45__cpo9iter_moveE,(_ZN72_INTERNAL_05d41440_36_flash_fwd_hdim192_bf16_split_sm80_cu_c784774a_31554cuda3std3__45__cpo5beginE - _ZN72_INTERNAL_05d41440_36_flash_fwd_hdim192_bf16_split_sm80_cu_c784774a_31554cuda3std6ranges3__45__cpo9iter_moveE)
_ZN72_INTERNAL_05d41440_36_flash_fwd_hdim192_bf16_split_sm80_cu_c784774a_31554cuda3std6ranges3__45__cpo9iter_moveE:
	.zero		1
	.type		_ZN72_INTERNAL_05d41440_36_flash_fwd_hdim192_bf16_split_sm80_cu_c784774a_31554cuda3std3__45__cpo5beginE,@object
	.size		_ZN72_INTERNAL_05d41440_36_flash_fwd_hdim192_bf16_split_sm80_cu_c784774a_31554cuda3std3__45__cpo5beginE,(_ZN72_INTERNAL_05d41440_36_flash_fwd_hdim192_bf16_split_sm80_cu_c784774a_31554cuda3std3__474_GLOBAL__N__05d41440_36_flash_fwd_hdim192_bf16_split_sm80_cu_c784774a_31556ignoreE - _ZN72_INTERNAL_05d41440_36_flash_fwd_hdim192_bf16_split_sm80_cu_c784774a_31554cuda3std3__45__cpo5beginE)
_ZN72_INTERNAL_05d41440_36_flash_fwd_hdim192_bf16_split_sm80_cu_c784774a_31554cuda3std3__45__cpo5beginE:
	.zero		1
	.type		_ZN72_INTERNAL_05d41440_36_flash_fwd_hdim192_bf16_split_sm80_cu_c784774a_31554cuda3std3__474_GLOBAL__N__05d41440_36_flash_fwd_hdim192_bf16_split_sm80_cu_c784774a_31556ignoreE,@object
	.size		_ZN72_INTERNAL_05d41440_36_flash_fwd_hdim192_bf16_split_sm80_cu_c784774a_31554cuda3std3__474_GLOBAL__N__05d41440_36_flash_fwd_hdim192_bf16_split_sm80_cu_c784774a_31556ignoreE,(_ZN72_INTERNAL_05d41440_36_flash_fwd_hdim192_bf16_split_sm80_cu_c784774a_31554cute7productE - _ZN72_INTERNAL_05d41440_36_flash_fwd_hdim192_bf16_split_sm80_cu_c784774a_31554cuda3std3__474_GLOBAL__N__05d41440_36_flash_fwd_hdim192_bf16_split_sm80_cu_c784774a_31556ignoreE)
_ZN72_INTERNAL_05d41440_36_flash_fwd_hdim192_bf16_split_sm80_cu_c784774a_31554cuda3std3__474_GLOBAL__N__05d41440_36_flash_fwd_hdim192_bf16_split_sm80_cu_c784774a_31556ignoreE:
	.zero		1
	.type		_ZN72_INTERNAL_05d41440_36_flash_fwd_hdim192_bf16_split_sm80_cu_c784774a_31554cute7productE,@object
	.size		_ZN72_INTERNAL_05d41440_36_flash_fwd_hdim192_bf16_split_sm80_cu_c784774a_31554cute7productE,(_ZN72_INTERNAL_05d41440_36_flash_fwd_hdim192_bf16_split_sm80_cu_c784774a_31554cuda3std3__45__cpo3endE - _ZN72_INTERNAL_05d41440_36_flash_fwd_hdim192_bf16_split_sm80_cu_c784774a_31554cute7productE)
_ZN72_INTERNAL_05d41440_36_flash_fwd_hdim192_bf16_split_sm80_cu_c784774a_31554cute7productE:
	.zero		1
	.type		_ZN72_INTERNAL_05d41440_36_flash_fwd_hdim192_bf16_split_sm80_cu_c784774a_31554cuda3std3__45__cpo3endE,@object
	.size		_ZN72_INTERNAL_05d41440_36_flash_fwd_hdim192_bf16_split_sm80_cu_c784774a_31554cuda3std3__45__cpo3endE,(_ZN72_INTERNAL_05d41440_36_flash_fwd_hdim192_bf16_split_sm80_cu_c784774a_31554cuda3std3__419piecewise_constructE - _ZN72_INTERNAL_05d41440_36_flash_fwd_hdim192_bf16_split_sm80_cu_c784774a_31554cuda3std3__45__cpo3endE)
_ZN72_INTERNAL_05d41440_36_flash_fwd_hdim192_bf16_split_sm80_cu_c784774a_31554cuda3std3__45__cpo3endE:
	.zero		1
	.type		_ZN72_INTERNAL_05d41440_36_flash_fwd_hdim192_bf16_split_sm80_cu_c784774a_31554cuda3std3__419piecewise_constructE,@object
	.size		_ZN72_INTERNAL_05d41440_36_flash_fwd_hdim192_bf16_split_sm80_cu_c784774a_31554cuda3std3__419piecewise_constructE,(_ZN72_INTERNAL_05d41440_36_flash_fwd_hdim192_bf16_split_sm80_cu_c784774a_31554cuda3std3__45__cpo4cendE - _ZN72_INTERNAL_05d41440_36_flash_fwd_hdim192_bf16_split_sm80_cu_c784774a_31554cuda3std3__419piecewise_constructE)
_ZN72_INTERNAL_05d41440_36_flash_fwd_hdim192_bf16_split_sm80_cu_c784774a_31554cuda3std3__419piecewise_constructE:
	.zero		1
	.type		_ZN72_INTERNAL_05d41440_36_flash_fwd_hdim192_bf16_split_sm80_cu_c784774a_31554cuda3std3__45__cpo4cendE,@object
	.size		_ZN72_INTERNAL_05d41440_36_flash_fwd_hdim192_bf16_split_sm80_cu_c784774a_31554cuda3std3__45__cpo4cendE,(_ZN72_INTERNAL_05d41440_36_flash_fwd_hdim192_bf16_split_sm80_cu_c784774a_31554cuda3std6ranges3__45__cpo4swapE - _ZN72_INTERNAL_05d41440_36_flash_fwd_hdim192_bf16_split_sm80_cu_c784774a_31554cuda3std3__45__cpo4cendE)
_ZN72_INTERNAL_05d41440_36_flash_fwd_hdim192_bf16_split_sm80_cu_c784774a_31554cuda3std3__45__cpo4cendE:
	.zero		1
	.type		_ZN72_INTERNAL_05d41440_36_flash_fwd_hdim192_bf16_split_sm80_cu_c784774a_31554cuda3std6ranges3__45__cpo4swapE,@object
	.size		_ZN72_INTERNAL_05d41440_36_flash_fwd_hdim192_bf16_split_sm80_cu_c784774a_31554cuda3std6ranges3__45__cpo4swapE,(.L_7 - _ZN72_INTERNAL_05d41440_36_flash_fwd_hdim192_bf16_split_sm80_cu_c784774a_31554cuda3std6ranges3__45__cpo4swapE)
_ZN72_INTERNAL_05d41440_36_flash_fwd_hdim192_bf16_split_sm80_cu_c784774a_31554cuda3std6ranges3__45__cpo4swapE:
	.zero		1
.L_7:


//--------------------- .nv.constant0._ZN7cutlass13device_kernelIN5flash19enable_sm80_to_sm89INS1_16FlashAttnFwdSm80INS1_25CollectiveMainloopFwdSm80ILi8ELi1ELb1EN4cute5tupleIJNS5_1CILi128EEENS7_ILi96EEENS7_ILi192EEEEEELi192ENS_10bfloat16_tEfNS_4arch4Sm80ELb0ELb0ELb0ELb0ELb0ELb0ELb1ELb1EEENS1_21CollectiveEpilogueFwdINS6_IJS8_SA_S9_EEENS6_IJNS7_ILi1EEESI_SI_EEESC_SE_Li256ELb0ELb1ELb1ELb0EEENS1_19SingleTileSchedulerILb0ELb1ELb1ELi128EEEEEEEEEvNT_6ParamsE --------------------------
	.section	.nv.constant0._ZN7cutlass13device_kernelIN5flash19enable_sm80_to_sm89INS1_16FlashAttnFwdSm80INS1_25CollectiveMainloopFwdSm80ILi8ELi1ELb1EN4cute5tupleIJNS5_1CILi128EEENS7_ILi96EEENS7_ILi192EEEEEELi192ENS_10bfloat16_tEfNS_4arch4Sm80ELb0ELb0ELb0ELb0ELb0ELb0ELb1ELb1EEENS1_21CollectiveEpilogueFwdINS6_IJS8_SA_S9_EEENS6_IJNS7_ILi1EEESI_SI_EEESC_SE_Li256ELb0ELb1ELb1ELb0EEENS1_19SingleTileSchedulerILb0ELb1ELb1ELi128EEEEEEEEEvNT_6ParamsE,"a",@progbits
	.sectionflags	@""
	.align	4
.nv.constant0._ZN7cutlass13device_kernelIN5flash19enable_sm80_to_sm89INS1_16FlashAttnFwdSm80INS1_25CollectiveMainloopFwdSm80ILi8ELi1ELb1EN4cute5tupleIJNS5_1CILi128EEENS7_ILi96EEENS7_ILi192EEEEEELi192ENS_10bfloat16_tEfNS_4arch4Sm80ELb0ELb0ELb0ELb0ELb0ELb0ELb1ELb1EEENS1_21CollectiveEpilogueFwdINS6_IJS8_SA_S9_EEENS6_IJNS7_ILi1EEESI_SI_EEESC_SE_Li256ELb0ELb1ELb1ELb0EEENS1_19SingleTileSchedulerILb0ELb1ELb1ELi128EEEEEEEEEvNT_6ParamsE:
	.zero		1576


//--------------------- .nv.constant0._ZN7cutlass13device_kernelIN5flash19enable_sm80_to_sm89INS1_16FlashAttnFwdSm80INS1_25CollectiveMainloopFwdSm80ILi8ELi1ELb0EN4cute5tupleIJNS5_1CILi128EEENS7_ILi64EEENS7_ILi192EEEEEELi192ENS_10bfloat16_tEfNS_4arch4Sm80ELb0ELb0ELb0ELb1ELb0ELb0ELb1ELb1EEENS1_21CollectiveEpilogueFwdINS6_IJS8_SA_S9_EEENS6_IJNS7_ILi1EEESI_SI_EEESC_SE_Li256ELb1ELb1ELb1ELb0EEENS1_36VarlenDynamicPersistentTileSchedulerILi128ELi64ELi256ELi256ELb1ELb1ELb0ELb0ELb1ELb1EEEEEEEEEvNT_6ParamsE --------------------------
	.section	.nv.constant0._ZN7cutlass13device_kernelIN5flash19enable_sm80_to_sm89INS1_16FlashAttnFwdSm80INS1_25CollectiveMainloopFwdSm80ILi8ELi1ELb0EN4cute5tupleIJNS5_1CILi128EEENS7_ILi64EEENS7_ILi192EEEEEELi192ENS_10bfloat16_tEfNS_4arch4Sm80ELb0ELb0ELb0ELb1ELb0ELb0ELb1ELb1EEENS1_21CollectiveEpilogueFwdINS6_IJS8_SA_S9_EEENS6_IJNS7_ILi1EEESI_SI_EEESC_SE_Li256ELb1ELb1ELb1ELb0EEENS1_36VarlenDynamicPersistentTileSchedulerILi128ELi64ELi256ELi256ELb1ELb1ELb0ELb0ELb1ELb1EEEEEEEEEvNT_6ParamsE,"a",@progbits
	.sectionflags	@""
	.align	4
.nv.constant0._ZN7cutlass13device_kernelIN5flash19enable_sm80_to_sm89INS1_16FlashAttnFwdSm80INS1_25CollectiveMainloopFwdSm80ILi8ELi1ELb0EN4cute5tupleIJNS5_1CILi128EEENS7_ILi64EEENS7_ILi192EEEEEELi192ENS_10bfloat16_tEfNS_4arch4Sm80ELb0ELb0ELb0ELb1ELb0ELb0ELb1ELb1EEENS1_21CollectiveEpilogueFwdINS6_IJS8_SA_S9_EEENS6_IJNS7_ILi1EEESI_SI_EEESC_SE_Li256ELb1ELb1ELb1ELb0EEENS1_36VarlenDynamicPersistentTileSchedulerILi128ELi64ELi256ELi256ELb1ELb1ELb0ELb0ELb1ELb1EEEEEEEEEvNT_6ParamsE:
	.zero		1608


//--------------------- .nv.constant0._ZN7cutlass13device_kernelIN5flash19enable_sm80_to_sm89INS1_16FlashAttnFwdSm80INS1_25CollectiveMainloopFwdSm80ILi8ELi1ELb0EN4cute5tupleIJNS5_1CILi128EEENS7_ILi64EEENS7_ILi192EEEEEELi192ENS_10bfloat16_tEfNS_4arch4Sm80ELb0ELb0ELb0ELb1ELb0ELb1ELb1ELb1EEENS1_21CollectiveEpilogueFwdINS6_IJS8_SA_S9_EEENS6_IJNS7_ILi1EEESI_SI_EEESC_SE_Li256ELb1ELb1ELb1ELb0EEENS1_36VarlenDynamicPersistentTileSchedulerILi128ELi64ELi256ELi256ELb1ELb1ELb0ELb0ELb1ELb1EEEEEEEEEvNT_6ParamsE --------------------------
	.section	.nv.constant0._ZN7cutlass13device_kernelIN5flash19enable_sm80_to_sm89INS1_16FlashAttnFwdSm80INS1_25CollectiveMainloopFwdSm80ILi8ELi1ELb0EN4cute5tupleIJNS5_1CILi128EEENS7_ILi64EEENS7_ILi192EEEEEELi192ENS_10bfloat16_tEfNS_4arch4Sm80ELb0ELb0ELb0ELb1ELb0ELb1ELb1ELb1EEENS1_21CollectiveEpilogueFwdINS6_IJS8_SA_S9_EEENS6_IJNS7_ILi1EEESI_SI_EEESC_SE_Li256ELb1ELb1ELb1ELb0EEENS1_36VarlenDynamicPersistentTileSchedulerILi128ELi64ELi256ELi256ELb1ELb1ELb0ELb0ELb1ELb1EEEEEEEEEvNT_6ParamsE,"a",@progbits
	.sectionflags	@""
	.align	4
.nv.constant0._ZN7cutlass13device_kernelIN5flash19enable_sm80_to_sm89INS1_16FlashAttnFwdSm80INS1_25CollectiveMainloopFwdSm80ILi8ELi1ELb0EN4cute5tupleIJNS5_1CILi128EEENS7_ILi64EEENS7_ILi192EEEEEELi192ENS_10bfloat16_tEfNS_4arch4Sm80ELb0ELb0ELb0ELb1ELb0ELb1ELb1ELb1EEENS1_21CollectiveEpilogueFwdINS6_IJS8_SA_S9_EEENS6_IJNS7_ILi1EEESI_SI_EEESC_SE_Li256ELb1ELb1ELb1ELb0EEENS1_36VarlenDynamicPersistentTileSchedulerILi128ELi64ELi256ELi256ELb1ELb1ELb0ELb0ELb1ELb1EEEEEEEEEvNT_6ParamsE:
	.zero		1608


//--------------------- .nv.constant0._ZN7cutlass13device_kernelIN5flash19enable_sm80_to_sm89INS1_16FlashAttnFwdSm80INS1_25CollectiveMainloopFwdSm80ILi8ELi1ELb0EN4cute5tupleIJNS5_1CILi128EEENS7_ILi64EEENS7_ILi192EEEEEELi192ENS_10bfloat16_tEfNS_4arch4Sm80ELb0ELb1ELb0ELb0ELb0ELb0ELb1ELb1EEENS1_21CollectiveEpilogueFwdINS6_IJS8_SA_S9_EEENS6_IJNS7_ILi1EEESI_SI_EEESC_SE_Li256ELb0ELb1ELb1ELb0EEENS1_19SingleTileSchedulerILb0ELb1ELb1ELi128EEEEEEEEEvNT_6ParamsE --------------------------
	.section	.nv.constant0._ZN7cutlass13device_kernelIN5flash19enable_sm80_to_sm89INS1_16FlashAttnFwdSm80INS1_25CollectiveMainloopFwdSm80ILi8ELi1ELb0EN4cute5tupleIJNS5_1CILi128EEENS7_ILi64EEENS7_ILi192EEEEEELi192ENS_10bfloat16_tEfNS_4arch4Sm80ELb0ELb1ELb0ELb0ELb0ELb0ELb1ELb1EEENS1_21CollectiveEpilogueFwdINS6_IJS8_SA_S9_EEENS6_IJNS7_ILi1EEESI_SI_EEESC_SE_Li256ELb0ELb1ELb1ELb0EEENS1_19SingleTileSchedulerILb0ELb1ELb1ELi128EEEEEEEEEvNT_6ParamsE,"a",@progbits
	.sectionflags	@""
	.align	4
.nv.constant0._ZN7cutlass13device_kernelIN5flash19enable_sm80_to_sm89INS1_16FlashAttnFwdSm80INS1_25CollectiveMainloopFwdSm80ILi8ELi1ELb0EN4cute5tupleIJNS5_1CILi128EEENS7_ILi64EEENS7_ILi192EEEEEELi192ENS_10bfloat16_tEfNS_4arch4Sm80ELb0ELb1ELb0ELb0ELb0ELb0ELb1ELb1EEENS1_21CollectiveEpilogueFwdINS6_IJS8_SA_S9_EEENS6_IJNS7_ILi1EEESI_SI_EEESC_SE_Li256ELb0ELb1ELb1ELb0EEENS1_19SingleTileSchedulerILb0ELb1ELb1ELi128EEEEEEEEEvNT_6ParamsE:
	.zero		1576


//--------------------- .nv.constant0._ZN7cutlass13device_kernelIN5flash19enable_sm80_to_sm89INS1_16FlashAttnFwdSm80INS1_25CollectiveMainloopFwdSm80ILi8ELi1ELb0EN4cute5tupleIJNS5_1CILi128EEENS7_ILi64EEENS7_ILi192EEEEEELi192ENS_10bfloat16_tEfNS_4arch4Sm80ELb0ELb1ELb0ELb1ELb0ELb0ELb1ELb1EEENS1_21CollectiveEpilogueFwdINS6_IJS8_SA_S9_EEENS6_IJNS7_ILi1EEESI_SI_EEESC_SE_Li256ELb1ELb1ELb1ELb0EEENS1_36VarlenDynamicPersistentTileSchedulerILi128ELi64ELi256ELi256ELb1ELb1ELb0ELb1ELb0ELb1EEEEEEEEEvNT_6ParamsE --------------------------
	.section	.nv.constant0._ZN7cutlass13device_kernelIN5flash19enable_sm80_to_sm89INS1_16FlashAttnFwdSm80INS1_25CollectiveMainloopFwdSm80ILi8ELi1ELb0EN4cute5tupleIJNS5_1CILi128EEENS7_ILi64EEENS7_ILi192EEEEEELi192ENS_10bfloat16_tEfNS_4arch4Sm80ELb0ELb1ELb0ELb1ELb0ELb0ELb1ELb1EEENS1_21CollectiveEpilogueFwdINS6_IJS8_SA_S9_EEENS6_IJNS7_ILi1EEESI_SI_EEESC_SE_Li256ELb1ELb1ELb1ELb0EEENS1_36VarlenDynamicPersistentTileSchedulerILi128ELi64ELi256ELi256ELb1ELb1ELb0ELb1ELb0ELb1EEEEEEEEEvNT_6ParamsE,"a",@progbits
	.sectionflags	@""
	.align	4
.nv.constant0._ZN7cutlass13device_kernelIN5flash19enable_sm80_to_sm89INS1_16FlashAttnFwdSm80INS1_25CollectiveMainloopFwdSm80ILi8ELi1ELb0EN4cute5tupleIJNS5_1CILi128EEENS7_ILi64EEENS7_ILi192EEEEEELi192ENS_10bfloat16_tEfNS_4arch4Sm80ELb0ELb1ELb0ELb1ELb0ELb0ELb1ELb1EEENS1_21CollectiveEpilogueFwdINS6_IJS8_SA_S9_EEENS6_IJNS7_ILi1EEESI_SI_EEESC_SE_Li256ELb1ELb1ELb1ELb0EEENS1_36VarlenDynamicPersistentTileSchedulerILi128ELi64ELi256ELi256ELb1ELb1ELb0ELb1ELb0ELb1EEEEEEEEEvNT_6ParamsE:
	.zero		1608


//--------------------- .nv.constant0._ZN7cutlass13device_kernelIN5flash19enable_sm80_to_sm89INS1_16FlashAttnFwdSm80INS1_25CollectiveMainloopFwdSm80ILi8ELi1ELb0EN4cute5tupleIJNS5_1CILi128EEENS7_ILi64EEENS7_ILi192EEEEEELi192ENS_10bfloat16_tEfNS_4arch4Sm80ELb0ELb1ELb0ELb1ELb0ELb1ELb1ELb1EEENS1_21CollectiveEpilogueFwdINS6_IJS8_SA_S9_EEENS6_IJNS7_ILi1EEESI_SI_EEESC_SE_Li256ELb1ELb1ELb1ELb0EEENS1_36VarlenDynamicPersistentTileSchedulerILi128ELi64ELi256ELi256ELb1ELb1ELb0ELb1ELb0ELb1EEEEEEEEEvNT_6ParamsE --------------------------
	.section	.nv.constant0._ZN7cutlass13device_kernelIN5flash19enable_sm80_to_sm89INS1_16FlashAttnFwdSm80INS1_25CollectiveMainloopFwdSm80ILi8ELi1ELb0EN4cute5tupleIJNS5_1CILi128EEENS7_ILi64EEENS7_ILi192EEEEEELi192ENS_10bfloat16_tEfNS_4arch4Sm80ELb0ELb1ELb0ELb1ELb0ELb1ELb1ELb1EEENS1_21CollectiveEpilogueFwdINS6_IJS8_SA_S9_EEENS6_IJNS7_ILi1EEESI_SI_EEESC_SE_Li256ELb1ELb1ELb1ELb0EEENS1_36VarlenDynamicPersistentTileSchedulerILi128ELi64ELi256ELi256ELb1ELb1ELb0ELb1ELb0ELb1EEEEEEEEEvNT_6ParamsE,"a",@progbits
	.sectionflags	@""
	.align	4
.nv.constant0._ZN7cutlass13device_kernelIN5flash19enable_sm80_to_sm89INS1_16FlashAttnFwdSm80INS1_25CollectiveMainloopFwdSm80ILi8ELi1ELb0EN4cute5tupleIJNS5_1CILi128EEENS7_ILi64EEENS7_ILi192EEEEEELi192ENS_10bfloat16_tEfNS_4arch4Sm80ELb0ELb1ELb0ELb1ELb0ELb1ELb1ELb1EEENS1_21CollectiveEpilogueFwdINS6_IJS8_SA_S9_EEENS6_IJNS7_ILi1EEESI_SI_EEESC_SE_Li256ELb1ELb1ELb1ELb0EEENS1_36VarlenDynamicPersistentTileSchedulerILi128ELi64ELi256ELi256ELb1ELb1ELb0ELb1ELb0ELb1EEEEEEEEEvNT_6ParamsE:
	.zero		1608


//--------------------- .nv.constant0._ZN7cutlass13device_kernelIN5flash19enable_sm80_to_sm89INS1_16FlashAttnFwdSm80INS1_25CollectiveMainloopFwdSm80ILi8ELi1ELb1EN4cute5tupleIJNS5_1CILi128EEENS7_ILi96EEENS7_ILi192EEEEEELi192ENS_10bfloat16_tEfNS_4arch4Sm80ELb1ELb0ELb0ELb0ELb0ELb0ELb1ELb1EEENS1_21CollectiveEpilogueFwdINS6_IJS8_SA_S9_EEENS6_IJNS7_ILi1EEESI_SI_EEESC_SE_Li256ELb0ELb1ELb1ELb0EEENS1_30DynamicPersistentTileSchedulerILi256ELi256ELb1ELb1ELb0EEEEEEEEEvNT_6ParamsE --------------------------
	.section	.nv.constant0._ZN7cutlass13device_kernelIN5flash19enable_sm80_to_sm89INS1_16FlashAttnFwdSm80INS1_25CollectiveMainloopFwdSm80ILi8ELi1ELb1EN4cute5tupleIJNS5_1CILi128EEENS7_ILi96EEENS7_ILi192EEEEEELi192ENS_10bfloat16_tEfNS_4arch4Sm80ELb1ELb0ELb0ELb0ELb0ELb0ELb1ELb1EEENS1_21CollectiveEpilogueFwdINS6_IJS8_SA_S9_EEENS6_IJNS7_ILi1EEESI_SI_EEESC_SE_Li256ELb0ELb1ELb1ELb0EEENS1_30DynamicPersistentTileSchedulerILi256ELi256ELb1ELb1ELb0EEEEEEEEEvNT_6ParamsE,"a",@progbits
	.sectionflags	@""
	.align	4
.nv.constant0._ZN7cutlass13device_kernelIN5flash19enable_sm80_to_sm89INS1_16FlashAttnFwdSm80INS1_25CollectiveMainloopFwdSm80ILi8ELi1ELb1EN4cute5tupleIJNS5_1CILi128EEENS7_ILi96EEENS7_ILi192EEEEEELi192ENS_10bfloat16_tEfNS_4arch4Sm80ELb1ELb0ELb0ELb0ELb0ELb0ELb1ELb1EEENS1_21CollectiveEpilogueFwdINS6_IJS8_SA_S9_EEENS6_IJNS7_ILi1EEESI_SI_EEESC_SE_Li256ELb0ELb1ELb1ELb0EEENS1_30DynamicPersistentTileSchedulerILi256ELi256ELb1ELb1ELb0EEEEEEEEEvNT_6ParamsE:
	.zero		1592


//--------------------- .nv.constant0._ZN7cutlass13device_kernelIN5flash19enable_sm80_to_sm89INS1_16FlashAttnFwdSm80INS1_25CollectiveMainloopFwdSm80ILi8ELi1ELb0EN4cute5tupleIJNS5_1CILi128EEENS7_ILi64EEENS7_ILi192EEEEEELi192ENS_10bfloat16_tEfNS_4arch4Sm80ELb1ELb0ELb0ELb1ELb0ELb0ELb1ELb1EEENS1_21CollectiveEpilogueFwdINS6_IJS8_SA_S9_EEENS6_IJNS7_ILi1EEESI_SI_EEESC_SE_Li256ELb1ELb1ELb1ELb0EEENS1_36VarlenDynamicPersistentTileSchedulerILi128ELi64ELi256ELi256ELb1ELb1ELb0ELb1ELb1ELb1EEEEEEEEEvNT_6ParamsE --------------------------
	.section	.nv.constant0._ZN7cutlass13device_kernelIN5flash19enable_sm80_to_sm89INS1_16FlashAttnFwdSm80INS1_25CollectiveMainloopFwdSm80ILi8ELi1ELb0EN4cute5tupleIJNS5_1CILi128EEENS7_ILi64EEENS7_ILi192EEEEEELi192ENS_10bfloat16_tEfNS_4arch4Sm80ELb1ELb0ELb0ELb1ELb0ELb0ELb1ELb1EEENS1_21CollectiveEpilogueFwdINS6_IJS8_SA_S9_EEENS6_IJNS7_ILi1EEESI_SI_EEESC_SE_Li256ELb1ELb1ELb1ELb0EEENS1_36VarlenDynamicPersistentTileSchedulerILi128ELi64ELi256ELi256ELb1ELb1ELb0ELb1ELb1ELb1EEEEEEEEEvNT_6ParamsE,"a",@progbits
	.sectionflags	@""
	.align	4
.nv.constant0._ZN7cutlass13device_kernelIN5flash19enable_sm80_to_sm89INS1_16FlashAttnFwdSm80INS1_25CollectiveMainloopFwdSm80ILi8ELi1ELb0EN4cute5tupleIJNS5_1CILi128EEENS7_ILi64EEENS7_ILi192EEEEEELi192ENS_10bfloat16_tEfNS_4arch4Sm80ELb1ELb0ELb0ELb1ELb0ELb0ELb1ELb1EEENS1_21CollectiveEpilogueFwdINS6_IJS8_SA_S9_EEENS6_IJNS7_ILi1EEESI_SI_EEESC_SE_Li256ELb1ELb1ELb1ELb0EEENS1_36VarlenDynamicPersistentTileSchedulerILi128ELi64ELi256ELi256ELb1ELb1ELb0ELb1ELb1ELb1EEEEEEEEEvNT_6ParamsE:
	.zero		1608


//--------------------- .nv.constant0._ZN7cutlass13device_kernelIN5flash19enable_sm80_to_sm89INS1_16FlashAttnFwdSm80INS1_25CollectiveMainloopFwdSm80ILi8ELi1ELb0EN4cute5tupleIJNS5_1CILi128EEENS7_ILi64EEENS7_ILi192EEEEEELi192ENS_10bfloat16_tEfNS_4arch4Sm80ELb1ELb0ELb0ELb1ELb0ELb1ELb1ELb1EEENS1_21CollectiveEpilogueFwdINS6_IJS8_SA_S9_EEENS6_IJNS7_ILi1EEESI_SI_EEESC_SE_Li256ELb1ELb1ELb1ELb0EEENS1_36VarlenDynamicPersistentTileSchedulerILi128ELi64ELi256ELi256ELb1ELb1ELb0ELb1ELb1ELb1EEEEEEEEEvNT_6ParamsE --------------------------
	.section	.nv.constant0._ZN7cutlass13device_kernelIN5flash19enable_sm80_to_sm89INS1_16FlashAttnFwdSm80INS1_25CollectiveMainloopFwdSm80ILi8ELi1ELb0EN4cute5tupleIJNS5_1CILi128EEENS7_ILi64EEENS7_ILi192EEEEEELi192ENS_10bfloat16_tEfNS_4arch4Sm80ELb1ELb0ELb0ELb1ELb0ELb1ELb1ELb1EEENS1_21CollectiveEpilogueFwdINS6_IJS8_SA_S9_EEENS6_IJNS7_ILi1EEESI_SI_EEESC_SE_Li256ELb1ELb1ELb1ELb0EEENS1_36VarlenDynamicPersistentTileSchedulerILi128ELi64ELi256ELi256ELb1ELb1ELb0ELb1ELb1ELb1EEEEEEEEEvNT_6ParamsE,"a",@progbits
	.sectionflags	@""
	.align	4
.nv.constant0._ZN7cutlass13device_kernelIN5flash19enable_sm80_to_sm89INS1_16FlashAttnFwdSm80INS1_25CollectiveMainloopFwdSm80ILi8ELi1ELb0EN4cute5tupleIJNS5_1CILi128EEENS7_ILi64EEENS7_ILi192EEEEEELi192ENS_10bfloat16_tEfNS_4arch4Sm80ELb1ELb0ELb0ELb1ELb0ELb1ELb1ELb1EEENS1_21CollectiveEpilogueFwdINS6_IJS8_SA_S9_EEENS6_IJNS7_ILi1EEESI_SI_EEESC_SE_Li256ELb1ELb1ELb1ELb0EEENS1_36VarlenDynamicPersistentTileSchedulerILi128ELi64ELi256ELi256ELb1ELb1ELb0ELb1ELb1ELb1EEEEEEEEEvNT_6ParamsE:
	.zero		1608


//--------------------- .nv.constant0._ZN7cutlass13device_kernelIN5flash19enable_sm80_to_sm89INS1_16FlashAttnFwdSm80INS1_25CollectiveMainloopFwdSm80ILi8ELi2ELb1EN4cute5tupleIJNS5_1CILi128EEENS7_ILi96EEENS7_ILi192EEEEEELi192ENS_10bfloat16_tEfNS_4arch4Sm80ELb0ELb0ELb0ELb0ELb0ELb0ELb1ELb1EEENS1_21CollectiveEpilogueFwdINS6_IJS8_SA_S9_EEENS6_IJNS7_ILi1EEESI_SI_EEESC_SE_Li256ELb0ELb1ELb1ELb0EEENS1_19SingleTileSchedulerILb0ELb1ELb1ELi128EEEEEEEEEvNT_6ParamsE --------------------------
	.section	.nv.constant0._ZN7cutlass13device_kernelIN5flash19enable_sm80_to_sm89INS1_16FlashAttnFwdSm80INS1_25CollectiveMainloopFwdSm80ILi8ELi2ELb1EN4cute5tupleIJNS5_1CILi128EEENS7_ILi96EEENS7_ILi192EEEEEELi192ENS_10bfloat16_tEfNS_4arch4Sm80ELb0ELb0ELb0ELb0ELb0ELb0ELb1ELb1EEENS1_21CollectiveEpilogueFwdINS6_IJS8_SA_S9_EEENS6_IJNS7_ILi1EEESI_SI_EEESC_SE_Li256ELb0ELb1ELb1ELb0EEENS1_19SingleTileSchedulerILb0ELb1ELb1ELi128EEEEEEEEEvNT_6ParamsE,"a",@progbits
	.sectionflags	@""
	.align	4
.nv.constant0._ZN7cutlass13device_kernelIN5flash19enable_sm80_to_sm89INS1_16FlashAttnFwdSm80INS1_25CollectiveMainloopFwdSm80ILi8ELi2ELb1EN4cute5tupleIJNS5_1CILi128EEENS7_ILi96EEENS7_ILi192EEEEEELi192ENS_10bfloat16_tEfNS_4arch4Sm80ELb0ELb0ELb0ELb0ELb0ELb0ELb1ELb1EEENS1_21CollectiveEpilogueFwdINS6_IJS8_SA_S9_EEENS6_IJNS7_ILi1EEESI_SI_EEESC_SE_Li256ELb0ELb1ELb1ELb0EEENS1_19SingleTileSchedulerILb0ELb1ELb1ELi128EEEEEEEEEvNT_6ParamsE:
	.zero		1576


//--------------------- .nv.constant0._ZN7cutlass13device_kernelIN5flash19enable_sm80_to_sm89INS1_16FlashAttnFwdSm80INS1_25CollectiveMainloopFwdSm80ILi8ELi2ELb0EN4cute5tupleIJNS5_1CILi128EEENS7_ILi64EEENS7_ILi192EEEEEELi192ENS_10bfloat16_tEfNS_4arch4Sm80ELb0ELb0ELb0ELb1ELb0ELb0ELb1ELb1EEENS1_21CollectiveEpilogueFwdINS6_IJS8_SA_S9_EEENS6_IJNS7_ILi1EEESI_SI_EEESC_SE_Li256ELb1ELb1ELb1ELb0EEENS1_36VarlenDynamicPersistentTileSchedulerILi128ELi64ELi256ELi256ELb1ELb1ELb0ELb0ELb1ELb1EEEEEEEEEvNT_6ParamsE --------------------------
	.section	.nv.constant0._ZN7cutlass13device_kernelIN5flash19enable_sm80_to_sm89INS1_16FlashAttnFwdSm80INS1_25CollectiveMainloopFwdSm80ILi8ELi2ELb0EN4cute5tupleIJNS5_1CILi128EEENS7_ILi64EEENS7_ILi192EEEEEELi192ENS_10bfloat16_tEfNS_4arch4Sm80ELb0ELb0ELb0ELb1ELb0ELb0ELb1ELb1EEENS1_21CollectiveEpilogueFwdINS6_IJS8_SA_S9_EEENS6_IJNS7_ILi1EEESI_SI_EEESC_SE_Li256ELb1ELb1ELb1ELb0EEENS1_36VarlenDynamicPersistentTileSchedulerILi128ELi64ELi256ELi256ELb1ELb1ELb0ELb0ELb1ELb1EEEEEEEEEvNT_6ParamsE,"a",@progbits
	.sectionflags	@""
	.align	4
.nv.constant0._ZN7cutlass13device_kernelIN5flash19enable_sm80_to_sm89INS1_16FlashAttnFwdSm80INS1_25CollectiveMainloopFwdSm80ILi8ELi2ELb0EN4cute5tupleIJNS5_1CILi128EEENS7_ILi64EEENS7_ILi192EEEEEELi192ENS_10bfloat16_tEfNS_4arch4Sm80ELb0ELb0ELb0ELb1ELb0ELb0ELb1ELb1EEENS1_21CollectiveEpilogueFwdINS6_IJS8_SA_S9_EEENS6_IJNS7_ILi1EEESI_SI_EEESC_SE_Li256ELb1ELb1ELb1ELb0EEENS1_36VarlenDynamicPersistentTileSchedulerILi128ELi64ELi256ELi256ELb1ELb1ELb0ELb0ELb1ELb1EEEEEEEEEvNT_6ParamsE:
	.zero		1608


//--------------------- .nv.constant0._ZN7cutlass13device_kernelIN5flash19enable_sm80_to_sm89INS1_16FlashAttnFwdSm80INS1_25CollectiveMainloopFwdSm80ILi8ELi2ELb0EN4cute5tupleIJNS5_1CILi128EEENS7_ILi64EEENS7_ILi192EEEEEELi192ENS_10bfloat16_tEfNS_4arch4Sm80ELb0ELb0ELb0ELb1ELb0ELb1ELb1ELb1EEENS1_21CollectiveEpilogueFwdINS6_IJS8_SA_S9_EEENS6_IJNS7_ILi1EEESI_SI_EEESC_SE_Li256ELb1ELb1ELb1ELb0EEENS1_36VarlenDynamicPersistentTileSchedulerILi128ELi64ELi256ELi256ELb1ELb1ELb0ELb0ELb1ELb1EEEEEEEEEvNT_6ParamsE --------------------------
	.section	.nv.constant0._ZN7cutlass13device_kernelIN5flash19enable_sm80_to_sm89INS1_16FlashAttnFwdSm80INS1_25CollectiveMainloopFwdSm80ILi8ELi2ELb0EN4cute5tupleIJNS5_1CILi128EEENS7_ILi64EEENS7_ILi192EEEEEELi192ENS_10bfloat16_tEfNS_4arch4Sm80ELb0ELb0ELb0ELb1ELb0ELb1ELb1ELb1EEENS1_21CollectiveEpilogueFwdINS6_IJS8_SA_S9_EEENS6_IJNS7_ILi1EEESI_SI_EEESC_SE_Li256ELb1ELb1ELb1ELb0EEENS1_36VarlenDynamicPersistentTileSchedulerILi128ELi64ELi256ELi256ELb1ELb1ELb0ELb0ELb1ELb1EEEEEEEEEvNT_6ParamsE,"a",@progbits
	.sectionflags	@""
	.align	4
.nv.constant0._ZN7cutlass13device_kernelIN5flash19enable_sm80_to_sm89INS1_16FlashAttnFwdSm80INS1_25CollectiveMainloopFwdSm80ILi8ELi2ELb0EN4cute5tupleIJNS5_1CILi128EEENS7_ILi64EEENS7_ILi192EEEEEELi192ENS_10bfloat16_tEfNS_4arch4Sm80ELb0ELb0ELb0ELb1ELb0ELb1ELb1ELb1EEENS1_21CollectiveEpilogueFwdINS6_IJS8_SA_S9_EEENS6_IJNS7_ILi1EEESI_SI_EEESC_SE_Li256ELb1ELb1ELb1ELb0EEENS1_36VarlenDynamicPersistentTileSchedulerILi128ELi64ELi256ELi256ELb1ELb1ELb0ELb0ELb1ELb1EEEEEEEEEvNT_6ParamsE:
	.zero		1608


//--------------------- .nv.constant0._ZN7cutlass13device_kernelIN5flash19enable_sm80_to_sm89INS1_16FlashAttnFwdSm80INS1_25CollectiveMainloopFwdSm80ILi8ELi2ELb0EN4cute5tupleIJNS5_1CILi128EEENS7_ILi64EEENS7_ILi192EEEEEELi192ENS_10bfloat16_tEfNS_4arch4Sm80ELb0ELb1ELb0ELb0ELb0ELb0ELb1ELb1EEENS1_21CollectiveEpilogueFwdINS6_IJS8_SA_S9_EEENS6_IJNS7_ILi1EEESI_SI_EEESC_SE_Li256ELb0ELb1ELb1ELb0EEENS1_19SingleTileSchedulerILb0ELb1ELb1ELi128EEEEEEEEEvNT_6ParamsE --------------------------
	.section	.nv.constant0._ZN7cutlass13device_kernelIN5flash19enable_sm80_to_sm89INS1_16FlashAttnFwdSm80INS1_25CollectiveMainloopFwdSm80ILi8ELi2ELb0EN4cute5tupleIJNS5_1CILi128EEENS7_ILi64EEENS7_ILi192EEEEEELi192ENS_10bfloat16_tEfNS_4arch4Sm80ELb0ELb1ELb0ELb0ELb0ELb0ELb1ELb1EEENS1_21CollectiveEpilogueFwdINS6_IJS8_SA_S9_EEENS6_IJNS7_ILi1EEESI_SI_EEESC_SE_Li256ELb0ELb1ELb1ELb0EEENS1_19SingleTileSchedulerILb0ELb1ELb1ELi128EEEEEEEEEvNT_6ParamsE,"a",@progbits
	.sectionflags	@""
	.align	4
.nv.constant0._ZN7cutlass13device_kernelIN5flash19enable_sm80_to_sm89INS1_16FlashAttnFwdSm80INS1_25CollectiveMainloopFwdSm80ILi8ELi2ELb0EN4cute5tupleIJNS5_1CILi128EEENS7_ILi64EEENS7_ILi192EEEEEELi192ENS_10bfloat16_tEfNS_4arch4Sm80ELb0ELb1ELb0ELb0ELb0ELb0ELb1ELb1EEENS1_21CollectiveEpilogueFwdINS6_IJS8_SA_S9_EEENS6_IJNS7_ILi1EEESI_SI_EEESC_SE_Li256ELb0ELb1ELb1ELb0EEENS1_19SingleTileSchedulerILb0ELb1ELb1ELi128EEEEEEEEEvNT_6ParamsE:
	.zero		1576


//--------------------- .nv.constant0._ZN7cutlass13device_kernelIN5flash19enable_sm80_to_sm89INS1_16FlashAttnFwdSm80INS1_25CollectiveMainloopFwdSm80ILi8ELi2ELb0EN4cute5tupleIJNS5_1CILi128EEENS7_ILi64EEENS7_ILi192EEEEEELi192ENS_10bfloat16_tEfNS_4arch4Sm80ELb0ELb1ELb0ELb1ELb0ELb0ELb1ELb1EEENS1_21CollectiveEpilogueFwdINS6_IJS8_SA_S9_EEENS6_IJNS7_ILi1EEESI_SI_EEESC_SE_Li256ELb1ELb1ELb1ELb0EEENS1_36VarlenDynamicPersistentTileSchedulerILi128ELi64ELi256ELi256ELb1ELb1ELb0ELb1ELb0ELb1EEEEEEEEEvNT_6ParamsE --------------------------
	.section	.nv.constant0._ZN7cutlass13device_kernelIN5flash19enable_sm80_to_sm89INS1_16FlashAttnFwdSm80INS1_25CollectiveMainloopFwdSm80ILi8ELi2ELb0EN4cute5tupleIJNS5_1CILi128EEENS7_ILi64EEENS7_ILi192EEEEEELi192ENS_10bfloat16_tEfNS_4arch4Sm80ELb0ELb1ELb0ELb1ELb0ELb0ELb1ELb1EEENS1_21CollectiveEpilogueFwdINS6_IJS8_SA_S9_EEENS6_IJNS7_ILi1EEESI_SI_EEESC_SE_Li256ELb1ELb1ELb1ELb0EEENS1_36VarlenDynamicPersistentTileSchedulerILi128ELi64ELi256ELi256ELb1ELb1ELb0ELb1ELb0ELb1EEEEEEEEEvNT_6ParamsE,"a",@progbits
	.sectionflags	@""
	.align	4
.nv.constant0._ZN7cutlass13device_kernelIN5flash19enable_sm80_to_sm89INS1_16FlashAttnFwdSm80INS1_25CollectiveMainloopFwdSm80ILi8ELi2ELb0EN4cute5tupleIJNS5_1CILi128EEENS7_ILi64EEENS7_ILi192EEEEEELi192ENS_10bfloat16_tEfNS_4arch4Sm80ELb0ELb1ELb0ELb1ELb0ELb0ELb1ELb1EEENS1_21CollectiveEpilogueFwdINS6_IJS8_SA_S9_EEENS6_IJNS7_ILi1EEESI_SI_EEESC_SE_Li256ELb1ELb1ELb1ELb0EEENS1_36VarlenDynamicPersistentTileSchedulerILi128ELi64ELi256ELi256ELb1ELb1ELb0ELb1ELb0ELb1EEEEEEEEEvNT_6ParamsE:
	.zero		1608


//--------------------- .nv.constant0._ZN7cutlass13device_kernelIN5flash19enable_sm80_to_sm89INS1_16FlashAttnFwdSm80INS1_25CollectiveMainloopFwdSm80ILi8ELi2ELb0EN4cute5tupleIJNS5_1CILi128EEENS7_ILi64EEENS7_ILi192EEEEEELi192ENS_10bfloat16_tEfNS_4arch4Sm80ELb0ELb1ELb0ELb1ELb0ELb1ELb1ELb1EEENS1_21CollectiveEpilogueFwdINS6_IJS8_SA_S9_EEENS6_IJNS7_ILi1EEESI_SI_EEESC_SE_Li256ELb1ELb1ELb1ELb0EEENS1_36VarlenDynamicPersistentTileSchedulerILi128ELi64ELi256ELi256ELb1ELb1ELb0ELb1ELb0ELb1EEEEEEEEEvNT_6ParamsE --------------------------
	.section	.nv.constant0._ZN7cutlass13device_kernelIN5flash19enable_sm80_to_sm89INS1_16FlashAttnFwdSm80INS1_25CollectiveMainloopFwdSm80ILi8ELi2ELb0EN4cute5tupleIJNS5_1CILi128EEENS7_ILi64EEENS7_ILi192EEEEEELi192ENS_10bfloat16_tEfNS_4arch4Sm80ELb0ELb1ELb0ELb1ELb0ELb1ELb1ELb1EEENS1_21CollectiveEpilogueFwdINS6_IJS8_SA_S9_EEENS6_IJNS7_ILi1EEESI_SI_EEESC_SE_Li256ELb1ELb1ELb1ELb0EEENS1_36VarlenDynamicPersistentTileSchedulerILi128ELi64ELi256ELi256ELb1ELb1ELb0ELb1ELb0ELb1EEEEEEEEEvNT_6ParamsE,"a",@progbits
	.sectionflags	@""
	.align	4
.nv.constant0._ZN7cutlass13device_kernelIN5flash19enable_sm80_to_sm89INS1_16FlashAttnFwdSm80INS1_25CollectiveMainloopFwdSm80ILi8ELi2ELb0EN4cute5tupleIJNS5_1CILi128EEENS7_ILi64EEENS7_ILi192EEEEEELi192ENS_10bfloat16_tEfNS_4arch4Sm80ELb0ELb1ELb0ELb1ELb0ELb1ELb1ELb1EEENS1_21CollectiveEpilogueFwdINS6_IJS8_SA_S9_EEENS6_IJNS7_ILi1EEESI_SI_EEESC_SE_Li256ELb1ELb1ELb1ELb0EEENS1_36VarlenDynamicPersistentTileSchedulerILi128ELi64ELi256ELi256ELb1ELb1ELb0ELb1ELb0ELb1EEEEEEEEEvNT_6ParamsE:
	.zero		1608


//--------------------- .nv.constant0._ZN7cutlass13device_kernelIN5flash19enable_sm80_to_sm89INS1_16FlashAttnFwdSm80INS1_25CollectiveMainloopFwdSm80ILi8ELi2ELb1EN4cute5tupleIJNS5_1CILi128EEENS7_ILi96EEENS7_ILi192EEEEEELi192ENS_10bfloat16_tEfNS_4arch4Sm80ELb1ELb0ELb0ELb0ELb0ELb0ELb1ELb1EEENS1_21CollectiveEpilogueFwdINS6_IJS8_SA_S9_EEENS6_IJNS7_ILi1EEESI_SI_EEESC_SE_Li256ELb0ELb1ELb1ELb0EEENS1_30DynamicPersistentTileSchedulerILi256ELi256ELb1ELb1ELb0EEEEEEEEEvNT_6ParamsE --------------------------
	.section	.nv.constant0._ZN7cutlass13device_kernelIN5flash19enable_sm80_to_sm89INS1_16FlashAttnFwdSm80INS1_25CollectiveMainloopFwdSm80ILi8ELi2ELb1EN4cute5tupleIJNS5_1CILi128EEENS7_ILi96EEENS7_ILi192EEEEEELi192ENS_10bfloat16_tEfNS_4arch4Sm80ELb1ELb0ELb0ELb0ELb0ELb0ELb1ELb1EEENS1_21CollectiveEpilogueFwdINS6_IJS8_SA_S9_EEENS6_IJNS7_ILi1EEESI_SI_EEESC_SE_Li256ELb0ELb1ELb1ELb0EEENS1_30DynamicPersistentTileSchedulerILi256ELi256ELb1ELb1ELb0EEEEEEEEEvNT_6ParamsE,"a",@progbits
	.sectionflags	@""
	.align	4
.nv.constant0._ZN7cutlass13device_kernelIN5flash19enable_sm80_to_sm89INS1_16FlashAttnFwdSm80INS1_25CollectiveMainloopFwdSm80ILi8ELi2ELb1EN4cute5tupleIJNS5_1CILi128EEENS7_ILi96EEENS7_ILi192EEEEEELi192ENS_10bfloat16_tEfNS_4arch4Sm80ELb1ELb0ELb0ELb0ELb0ELb0ELb1ELb1EEENS1_21CollectiveEpilogueFwdINS6_IJS8_SA_S9_EEENS6_IJNS7_ILi1EEESI_SI_EEESC_SE_Li256ELb0ELb1ELb1ELb0EEENS1_30DynamicPersistentTileSchedulerILi256ELi256ELb1ELb1ELb0EEEEEEEEEvNT_6ParamsE:
	.zero		1592


//--------------------- .nv.constant0._ZN7cutlass13device_kernelIN5flash19enable_sm80_to_sm89INS1_16FlashAttnFwdSm80INS1_25CollectiveMainloopFwdSm80ILi8ELi2ELb0EN4cute5tupleIJNS5_1CILi128EEENS7_ILi64EEENS7_ILi192EEEEEELi192ENS_10bfloat16_tEfNS_4arch4Sm80ELb1ELb0ELb0ELb1ELb0ELb0ELb1ELb1EEENS1_21CollectiveEpilogueFwdINS6_IJS8_SA_S9_EEENS6_IJNS7_ILi1EEESI_SI_EEESC_SE_Li256ELb1ELb1ELb1ELb0EEENS1_36VarlenDynamicPersistentTileSchedulerILi128ELi64ELi256ELi256ELb1ELb1ELb0ELb1ELb1ELb1EEEEEEEEEvNT_6ParamsE --------------------------
	.section	.nv.constant0._ZN7cutlass13device_kernelIN5flash19enable_sm80_to_sm89INS1_16FlashAttnFwdSm80INS1_25CollectiveMainloopFwdSm80ILi8ELi2ELb0EN4cute5tupleIJNS5_1CILi128EEENS7_ILi64EEENS7_ILi192EEEEEELi192ENS_10bfloat16_tEfNS_4arch4Sm80ELb1ELb0ELb0ELb1ELb0ELb0ELb1ELb1EEENS1_21CollectiveEpilogueFwdINS6_IJS8_SA_S9_EEENS6_IJNS7_ILi1EEESI_SI_EEESC_SE_Li256ELb1ELb1ELb1ELb0EEENS1_36VarlenDynamicPersistentTileSchedulerILi128ELi64ELi256ELi256ELb1ELb1ELb0ELb1ELb1ELb1EEEEEEEEEvNT_6ParamsE,"a",@progbits
	.sectionflags	@""
	.align	4
.nv.constant0._ZN7cutlass13device_kernelIN5flash19enable_sm80_to_sm89INS1_16FlashAttnFwdSm80INS1_25CollectiveMainloopFwdSm80ILi8ELi2ELb0EN4cute5tupleIJNS5_1CILi128EEENS7_ILi64EEENS7_ILi192EEEEEELi192ENS_10bfloat16_tEfNS_4arch4Sm80ELb1ELb0ELb0ELb1ELb0ELb0ELb1ELb1EEENS1_21CollectiveEpilogueFwdINS6_IJS8_SA_S9_EEENS6_IJNS7_ILi1EEESI_SI_EEESC_SE_Li256ELb1ELb1ELb1ELb0EEENS1_36VarlenDynamicPersistentTileSchedulerILi128ELi64ELi256ELi256ELb1ELb1ELb0ELb1ELb1ELb1EEEEEEEEEvNT_6ParamsE:
	.zero		1608


//--------------------- .nv.constant0._ZN7cutlass13device_kernelIN5flash19enable_sm80_to_sm89INS1_16FlashAttnFwdSm80INS1_25CollectiveMainloopFwdSm80ILi8ELi2ELb0EN4cute5tupleIJNS5_1CILi128EEENS7_ILi64EEENS7_ILi192EEEEEELi192ENS_10bfloat16_tEfNS_4arch4Sm80ELb1ELb0ELb0ELb1ELb0ELb1ELb1ELb1EEENS1_21CollectiveEpilogueFwdINS6_IJS8_SA_S9_EEENS6_IJNS7_ILi1EEESI_SI_EEESC_SE_Li256ELb1ELb1ELb1ELb0EEENS1_36VarlenDynamicPersistentTileSchedulerILi128ELi64ELi256ELi256ELb1ELb1ELb0ELb1ELb1ELb1EEEEEEEEEvNT_6ParamsE --------------------------
	.section	.nv.constant0._ZN7cutlass13device_kernelIN5flash19enable_sm80_to_sm89INS1_16FlashAttnFwdSm80INS1_25CollectiveMainloopFwdSm80ILi8ELi2ELb0EN4cute5tupleIJNS5_1CILi128EEENS7_ILi64EEENS7_ILi192EEEEEELi192ENS_10bfloat16_tEfNS_4arch4Sm80ELb1ELb0ELb0ELb1ELb0ELb1ELb1ELb1EEENS1_21CollectiveEpilogueFwdINS6_IJS8_SA_S9_EEENS6_IJNS7_ILi1EEESI_SI_EEESC_SE_Li256ELb1ELb1ELb1ELb0EEENS1_36VarlenDynamicPersistentTileSchedulerILi128ELi64ELi256ELi256ELb1ELb1ELb0ELb1ELb1ELb1EEEEEEEEEvNT_6ParamsE,"a",@progbits
	.sectionflags	@""
	.align	4
.nv.constant0._ZN7cutlass13device_kernelIN5flash19enable_sm80_to_sm89INS1_16FlashAttnFwdSm80INS1_25CollectiveMainloopFwdSm80ILi8ELi2ELb0EN4cute5tupleIJNS5_1CILi128EEENS7_ILi64EEENS7_ILi192EEEEEELi192ENS_10bfloat16_tEfNS_4arch4Sm80ELb1ELb0ELb0ELb1ELb0ELb1ELb1ELb1EEENS1_21CollectiveEpilogueFwdINS6_IJS8_SA_S9_EEENS6_IJNS7_ILi1EEESI_SI_EEESC_SE_Li256ELb1ELb1ELb1ELb0EEENS1_36VarlenDynamicPersistentTileSchedulerILi128ELi64ELi256ELi256ELb1ELb1ELb0ELb1ELb1ELb1EEEEEEEEEvNT_6ParamsE:
	.zero		1608


//--------------------- SYMBOLS --------------------------

	.type		.nv.reservedSmem.offset0,@object
	.size		.nv.reservedSmem.offset0,0x4
